//
// Generated by NVIDIA NVVM Compiler
//
// Compiler Build ID: CL-36424714
// Cuda compilation tools, release 13.0, V13.0.88
// Based on NVVM 20.0.0
//

.version 9.0
.target sm_100
.address_size 64

	// .globl	_Z19safe_softmax_kernelPKfPfi
// _ZZ19safe_softmax_kernelPKfPfiE10shared_max has been demoted
// _ZZ19safe_softmax_kernelPKfPfiE10shared_sum has been demoted
// _ZZ21online_softmax_kernelPKfPfiE10shared_max has been demoted
// _ZZ21online_softmax_kernelPKfPfiE10shared_sum has been demoted
// _ZZ30flash_attention_softmax_kernelPKfPfiE8m_shared has been demoted
// _ZZ30flash_attention_softmax_kernelPKfPfiE8d_shared has been demoted

.visible .entry _Z19safe_softmax_kernelPKfPfi(
	.param .u64 .ptr .align 1 _Z19safe_softmax_kernelPKfPfi_param_0,
	.param .u64 .ptr .align 1 _Z19safe_softmax_kernelPKfPfi_param_1,
	.param .u32 _Z19safe_softmax_kernelPKfPfi_param_2
)
{
	.reg .pred 	%p<15>;
	.reg .b32 	%r<31>;
	.reg .b32 	%f<43>;
	.reg .b64 	%rd<9>;
	// demoted variable
	.shared .align 4 .f32 _ZZ19safe_softmax_kernelPKfPfiE10shared_max;
	// demoted variable
	.shared .align 4 .f32 _ZZ19safe_softmax_kernelPKfPfiE10shared_sum;
	ld.param.u64 	%rd3, [_Z19safe_softmax_kernelPKfPfi_param_0];
	ld.param.u64 	%rd2, [_Z19safe_softmax_kernelPKfPfi_param_1];
	ld.param.u32 	%r4, [_Z19safe_softmax_kernelPKfPfi_param_2];
	cvta.to.global.u64 	%rd4, %rd3;
	mov.u32 	%r1, %tid.x;
	mov.u32 	%r5, %ctaid.x;
	mov.u32 	%r6, %ntid.x;
	mad.lo.s32 	%r2, %r5, %r6, %r1;
	setp.ge.s32 	%p1, %r2, %r4;
	mul.wide.s32 	%rd5, %r2, 4;
	add.s64 	%rd1, %rd4, %rd5;
	mov.f32 	%f42, 0fFF7FFFFF;
	@%p1 bra 	$L__BB0_2;
	ld.global.f32 	%f42, [%rd1];
$L__BB0_2:
	mov.b32 	%r7, %f42;
	shfl.sync.down.b32	%r8|%p2, %r7, 16, 31, -1;
	mov.b32 	%f7, %r8;
	max.f32 	%f8, %f42, %f7;
	mov.b32 	%r9, %f8;
	shfl.sync.down.b32	%r10|%p3, %r9, 8, 31, -1;
	mov.b32 	%f9, %r10;
	max.f32 	%f10, %f8, %f9;
	mov.b32 	%r11, %f10;
	shfl.sync.down.b32	%r12|%p4, %r11, 4, 31, -1;
	mov.b32 	%f11, %r12;
	max.f32 	%f12, %f10, %f11;
	mov.b32 	%r13, %f12;
	shfl.sync.down.b32	%r14|%p5, %r13, 2, 31, -1;
	mov.b32 	%f13, %r14;
	max.f32 	%f14, %f12, %f13;
	mov.b32 	%r15, %f14;
	shfl.sync.down.b32	%r16|%p6, %r15, 1, 31, -1;
	mov.b32 	%f15, %r16;
	max.f32 	%f3, %f14, %f15;
	and.b32  	%r3, %r1, 31;
	setp.ne.s32 	%p7, %r3, 0;
	@%p7 bra 	$L__BB0_4;
	mov.b32 	%r17, %f3;
	atom.shared.max.s32 	%r18, [_ZZ19safe_softmax_kernelPKfPfiE10shared_max], %r17;
$L__BB0_4:
	setp.ge.s32 	%p8, %r2, %r4;
	bar.sync 	0;
	@%p8 bra 	$L__BB0_8;
	setp.ne.s32 	%p9, %r3, 0;
	ld.global.f32 	%f16, [%rd1];
	ld.shared.f32 	%f17, [_ZZ19safe_softmax_kernelPKfPfiE10shared_max];
	sub.f32 	%f18, %f16, %f17;
	fma.rn.f32 	%f19, %f18, 0f3BBB989D, 0f3F000000;
	cvt.sat.f32.f32 	%f20, %f19;
	mov.f32 	%f21, 0f4B400001;
	mov.f32 	%f22, 0f437C0000;
	fma.rm.f32 	%f23, %f20, %f22, %f21;
	add.f32 	%f24, %f23, 0fCB40007F;
	neg.f32 	%f25, %f24;
	fma.rn.f32 	%f26, %f18, 0f3FB8AA3B, %f25;
	fma.rn.f32 	%f27, %f18, 0f32A57060, %f26;
	mov.b32 	%r19, %f23;
	shl.b32 	%r20, %r19, 23;
	mov.b32 	%f28, %r20;
	ex2.approx.ftz.f32 	%f29, %f27;
	mul.f32 	%f4, %f29, %f28;
	mov.b32 	%r21, %f4;
	shfl.sync.down.b32	%r22|%p10, %r21, 16, 31, -1;
	mov.b32 	%f30, %r22;
	add.f32 	%f31, %f4, %f30;
	mov.b32 	%r23, %f31;
	shfl.sync.down.b32	%r24|%p11, %r23, 8, 31, -1;
	mov.b32 	%f32, %r24;
	add.f32 	%f33, %f31, %f32;
	mov.b32 	%r25, %f33;
	shfl.sync.down.b32	%r26|%p12, %r25, 4, 31, -1;
	mov.b32 	%f34, %r26;
	add.f32 	%f35, %f33, %f34;
	mov.b32 	%r27, %f35;
	shfl.sync.down.b32	%r28|%p13, %r27, 2, 31, -1;
	mov.b32 	%f36, %r28;
	add.f32 	%f37, %f35, %f36;
	mov.b32 	%r29, %f37;
	shfl.sync.down.b32	%r30|%p14, %r29, 1, 31, -1;
	mov.b32 	%f38, %r30;
	add.f32 	%f5, %f37, %f38;
	@%p9 bra 	$L__BB0_7;
	atom.shared.add.f32 	%f39, [_ZZ19safe_softmax_kernelPKfPfiE10shared_sum], %f5;
$L__BB0_7:
	bar.sync 	0;
	ld.shared.f32 	%f40, [_ZZ19safe_softmax_kernelPKfPfiE10shared_sum];
	div.rn.f32 	%f41, %f4, %f40;
	cvta.to.global.u64 	%rd6, %rd2;
	add.s64 	%rd8, %rd6, %rd5;
	st.global.f32 	[%rd8], %f41;
$L__BB0_8:
	ret;

}
	// .globl	_Z21online_softmax_kernelPKfPfi
.visible .entry _Z21online_softmax_kernelPKfPfi(
	.param .u64 .ptr .align 1 _Z21online_softmax_kernelPKfPfi_param_0,
	.param .u64 .ptr .align 1 _Z21online_softmax_kernelPKfPfi_param_1,
	.param .u32 _Z21online_softmax_kernelPKfPfi_param_2
)
{
	.reg .pred 	%p<16>;
	.reg .b32 	%r<33>;
	.reg .b32 	%f<141>;
	.reg .b64 	%rd<18>;
	// demoted variable
	.shared .align 4 .f32 _ZZ21online_softmax_kernelPKfPfiE10shared_max;
	// demoted variable
	.shared .align 4 .f32 _ZZ21online_softmax_kernelPKfPfiE10shared_sum;
	ld.param.u64 	%rd10, [_Z21online_softmax_kernelPKfPfi_param_0];
	ld.param.u64 	%rd9, [_Z21online_softmax_kernelPKfPfi_param_1];
	ld.param.u32 	%r6, [_Z21online_softmax_kernelPKfPfi_param_2];
	cvta.to.global.u64 	%rd1, %rd10;
	mov.u32 	%r1, %tid.x;
	mov.u32 	%r7, %ctaid.x;
	mov.u32 	%r8, %ntid.x;
	mad.lo.s32 	%r2, %r7, %r8, %r1;
	setp.ne.s32 	%p1, %r1, 0;
	@%p1 bra 	$L__BB1_2;
	mov.b32 	%r9, -8388609;
	st.shared.u32 	[_ZZ21online_softmax_kernelPKfPfiE10shared_max], %r9;
	mov.b32 	%r10, 0;
	st.shared.u32 	[_ZZ21online_softmax_kernelPKfPfiE10shared_sum], %r10;
$L__BB1_2:
	bar.sync 	0;
	setp.lt.s32 	%p2, %r6, 1;
	@%p2 bra 	$L__BB1_26;
	mul.wide.s32 	%rd12, %r2, 4;
	add.s64 	%rd2, %rd1, %rd12;
	cvta.to.global.u64 	%rd13, %rd9;
	add.s64 	%rd3, %rd13, %rd12;
	setp.eq.s32 	%p3, %r6, 1;
	mov.b64 	%rd17, 0;
	@%p3 bra 	$L__BB1_19;
	and.b32  	%r11, %r6, 2147483646;
	neg.s32 	%r32, %r11;
	add.s64 	%rd16, %rd1, 4;
$L__BB1_5:
	setp.ne.s32 	%p4, %r1, 0;
	ld.global.f32 	%f1, [%rd16+-4];
	ld.shared.f32 	%f2, [_ZZ21online_softmax_kernelPKfPfiE10shared_max];
	@%p4 bra 	$L__BB1_7;
	max.f32 	%f7, %f2, %f1;
	st.shared.f32 	[_ZZ21online_softmax_kernelPKfPfiE10shared_max], %f7;
$L__BB1_7:
	setp.ne.s32 	%p5, %r1, 0;
	bar.sync 	0;
	@%p5 bra 	$L__BB1_9;
	ld.shared.f32 	%f8, [_ZZ21online_softmax_kernelPKfPfiE10shared_max];
	sub.f32 	%f9, %f2, %f8;
	fma.rn.f32 	%f10, %f9, 0f3BBB989D, 0f3F000000;
	cvt.sat.f32.f32 	%f11, %f10;
	mov.f32 	%f12, 0f4B400001;
	mov.f32 	%f13, 0f437C0000;
	fma.rm.f32 	%f14, %f11, %f13, %f12;
	add.f32 	%f15, %f14, 0fCB40007F;
	neg.f32 	%f16, %f15;
	fma.rn.f32 	%f17, %f9, 0f3FB8AA3B, %f16;
	fma.rn.f32 	%f18, %f9, 0f32A57060, %f17;
	mov.b32 	%r12, %f14;
	shl.b32 	%r13, %r12, 23;
	mov.b32 	%f19, %r13;
	ex2.approx.ftz.f32 	%f20, %f18;
	mul.f32 	%f21, %f20, %f19;
	ld.shared.f32 	%f22, [_ZZ21online_softmax_kernelPKfPfiE10shared_sum];
	sub.f32 	%f23, %f1, %f8;
	fma.rn.f32 	%f24, %f23, 0f3BBB989D, 0f3F000000;
	cvt.sat.f32.f32 	%f25, %f24;
	fma.rm.f32 	%f26, %f25, %f13, %f12;
	add.f32 	%f27, %f26, 0fCB40007F;
	neg.f32 	%f28, %f27;
	fma.rn.f32 	%f29, %f23, 0f3FB8AA3B, %f28;
	fma.rn.f32 	%f30, %f23, 0f32A57060, %f29;
	mov.b32 	%r14, %f26;
	shl.b32 	%r15, %r14, 23;
	mov.b32 	%f31, %r15;
	ex2.approx.ftz.f32 	%f32, %f30;
	mul.f32 	%f33, %f32, %f31;
	fma.rn.f32 	%f34, %f22, %f21, %f33;
	st.shared.f32 	[_ZZ21online_softmax_kernelPKfPfiE10shared_sum], %f34;
$L__BB1_9:
	setp.ge.s32 	%p6, %r2, %r6;
	bar.sync 	0;
	ld.shared.f32 	%f3, [_ZZ21online_softmax_kernelPKfPfiE10shared_max];
	@%p6 bra 	$L__BB1_11;
	ld.global.f32 	%f35, [%rd2];
	sub.f32 	%f36, %f35, %f3;
	fma.rn.f32 	%f37, %f36, 0f3BBB989D, 0f3F000000;
	cvt.sat.f32.f32 	%f38, %f37;
	mov.f32 	%f39, 0f4B400001;
	mov.f32 	%f40, 0f437C0000;
	fma.rm.f32 	%f41, %f38, %f40, %f39;
	add.f32 	%f42, %f41, 0fCB40007F;
	neg.f32 	%f43, %f42;
	fma.rn.f32 	%f44, %f36, 0f3FB8AA3B, %f43;
	fma.rn.f32 	%f45, %f36, 0f32A57060, %f44;
	mov.b32 	%r16, %f41;
	shl.b32 	%r17, %r16, 23;
	mov.b32 	%f46, %r17;
	ex2.approx.ftz.f32 	%f47, %f45;
	mul.f32 	%f48, %f47, %f46;
	ld.shared.f32 	%f49, [_ZZ21online_softmax_kernelPKfPfiE10shared_sum];
	div.rn.f32 	%f50, %f48, %f49;
	st.global.f32 	[%rd3], %f50;
$L__BB1_11:
	setp.ne.s32 	%p7, %r1, 0;
	ld.global.f32 	%f4, [%rd16];
	@%p7 bra 	$L__BB1_13;
	max.f32 	%f51, %f3, %f4;
	st.shared.f32 	[_ZZ21online_softmax_kernelPKfPfiE10shared_max], %f51;
$L__BB1_13:
	setp.ne.s32 	%p8, %r1, 0;
	bar.sync 	0;
	@%p8 bra 	$L__BB1_15;
	ld.shared.f32 	%f52, [_ZZ21online_softmax_kernelPKfPfiE10shared_max];
	sub.f32 	%f53, %f3, %f52;
	fma.rn.f32 	%f54, %f53, 0f3BBB989D, 0f3F000000;
	cvt.sat.f32.f32 	%f55, %f54;
	mov.f32 	%f56, 0f4B400001;
	mov.f32 	%f57, 0f437C0000;
	fma.rm.f32 	%f58, %f55, %f57, %f56;
	add.f32 	%f59, %f58, 0fCB40007F;
	neg.f32 	%f60, %f59;
	fma.rn.f32 	%f61, %f53, 0f3FB8AA3B, %f60;
	fma.rn.f32 	%f62, %f53, 0f32A57060, %f61;
	mov.b32 	%r18, %f58;
	shl.b32 	%r19, %r18, 23;
	mov.b32 	%f63, %r19;
	ex2.approx.ftz.f32 	%f64, %f62;
	mul.f32 	%f65, %f64, %f63;
	ld.shared.f32 	%f66, [_ZZ21online_softmax_kernelPKfPfiE10shared_sum];
	sub.f32 	%f67, %f4, %f52;
	fma.rn.f32 	%f68, %f67, 0f3BBB989D, 0f3F000000;
	cvt.sat.f32.f32 	%f69, %f68;
	fma.rm.f32 	%f70, %f69, %f57, %f56;
	add.f32 	%f71, %f70, 0fCB40007F;
	neg.f32 	%f72, %f71;
	fma.rn.f32 	%f73, %f67, 0f3FB8AA3B, %f72;
	fma.rn.f32 	%f74, %f67, 0f32A57060, %f73;
	mov.b32 	%r20, %f70;
	shl.b32 	%r21, %r20, 23;
	mov.b32 	%f75, %r21;
	ex2.approx.ftz.f32 	%f76, %f74;
	mul.f32 	%f77, %f76, %f75;
	fma.rn.f32 	%f78, %f66, %f65, %f77;
	st.shared.f32 	[_ZZ21online_softmax_kernelPKfPfiE10shared_sum], %f78;
$L__BB1_15:
	setp.ge.s32 	%p9, %r2, %r6;
	bar.sync 	0;
	@%p9 bra 	$L__BB1_17;
	ld.global.f32 	%f79, [%rd2];
	ld.shared.f32 	%f80, [_ZZ21online_softmax_kernelPKfPfiE10shared_max];
	sub.f32 	%f81, %f79, %f80;
	fma.rn.f32 	%f82, %f81, 0f3BBB989D, 0f3F000000;
	cvt.sat.f32.f32 	%f83, %f82;
	mov.f32 	%f84, 0f4B400001;
	mov.f32 	%f85, 0f437C0000;
	fma.rm.f32 	%f86, %f83, %f85, %f84;
	add.f32 	%f87, %f86, 0fCB40007F;
	neg.f32 	%f88, %f87;
	fma.rn.f32 	%f89, %f81, 0f3FB8AA3B, %f88;
	fma.rn.f32 	%f90, %f81, 0f32A57060, %f89;
	mov.b32 	%r22, %f86;
	shl.b32 	%r23, %r22, 23;
	mov.b32 	%f91, %r23;
	ex2.approx.ftz.f32 	%f92, %f90;
	mul.f32 	%f93, %f92, %f91;
	ld.shared.f32 	%f94, [_ZZ21online_softmax_kernelPKfPfiE10shared_sum];
	div.rn.f32 	%f95, %f93, %f94;
	st.global.f32 	[%rd3], %f95;
$L__BB1_17:
	add.s32 	%r32, %r32, 2;
	add.s64 	%rd16, %rd16, 8;
	setp.ne.s32 	%p10, %r32, 0;
	@%p10 bra 	$L__BB1_5;
	cvt.u64.u32 	%rd17, %r11;
$L__BB1_19:
	and.b32  	%r25, %r6, 1;
	setp.eq.b32 	%p11, %r25, 1;
	not.pred 	%p12, %p11;
	@%p12 bra 	$L__BB1_26;
	setp.ne.s32 	%p13, %r1, 0;
	shl.b64 	%rd14, %rd17, 2;
	add.s64 	%rd15, %rd1, %rd14;
	ld.global.f32 	%f5, [%rd15];
	ld.shared.f32 	%f6, [_ZZ21online_softmax_kernelPKfPfiE10shared_max];
	@%p13 bra 	$L__BB1_22;
	max.f32 	%f96, %f6, %f5;
	st.shared.f32 	[_ZZ21online_softmax_kernelPKfPfiE10shared_max], %f96;
$L__BB1_22:
	setp.ne.s32 	%p14, %r1, 0;
	bar.sync 	0;
	@%p14 bra 	$L__BB1_24;
	ld.shared.f32 	%f97, [_ZZ21online_softmax_kernelPKfPfiE10shared_max];
	sub.f32 	%f98, %f6, %f97;
	fma.rn.f32 	%f99, %f98, 0f3BBB989D, 0f3F000000;
	cvt.sat.f32.f32 	%f100, %f99;
	mov.f32 	%f101, 0f4B400001;
	mov.f32 	%f102, 0f437C0000;
	fma.rm.f32 	%f103, %f100, %f102, %f101;
	add.f32 	%f104, %f103, 0fCB40007F;
	neg.f32 	%f105, %f104;
	fma.rn.f32 	%f106, %f98, 0f3FB8AA3B, %f105;
	fma.rn.f32 	%f107, %f98, 0f32A57060, %f106;
	mov.b32 	%r26, %f103;
	shl.b32 	%r27, %r26, 23;
	mov.b32 	%f108, %r27;
	ex2.approx.ftz.f32 	%f109, %f107;
	mul.f32 	%f110, %f109, %f108;
	ld.shared.f32 	%f111, [_ZZ21online_softmax_kernelPKfPfiE10shared_sum];
	sub.f32 	%f112, %f5, %f97;
	fma.rn.f32 	%f113, %f112, 0f3BBB989D, 0f3F000000;
	cvt.sat.f32.f32 	%f114, %f113;
	fma.rm.f32 	%f115, %f114, %f102, %f101;
	add.f32 	%f116, %f115, 0fCB40007F;
	neg.f32 	%f117, %f116;
	fma.rn.f32 	%f118, %f112, 0f3FB8AA3B, %f117;
	fma.rn.f32 	%f119, %f112, 0f32A57060, %f118;
	mov.b32 	%r28, %f115;
	shl.b32 	%r29, %r28, 23;
	mov.b32 	%f120, %r29;
	ex2.approx.ftz.f32 	%f121, %f119;
	mul.f32 	%f122, %f121, %f120;
	fma.rn.f32 	%f123, %f111, %f110, %f122;
	st.shared.f32 	[_ZZ21online_softmax_kernelPKfPfiE10shared_sum], %f123;
$L__BB1_24:
	setp.ge.s32 	%p15, %r2, %r6;
	bar.sync 	0;
	@%p15 bra 	$L__BB1_26;
	ld.global.f32 	%f124, [%rd2];
	ld.shared.f32 	%f125, [_ZZ21online_softmax_kernelPKfPfiE10shared_max];
	sub.f32 	%f126, %f124, %f125;
	fma.rn.f32 	%f127, %f126, 0f3BBB989D, 0f3F000000;
	cvt.sat.f32.f32 	%f128, %f127;
	mov.f32 	%f129, 0f4B400001;
	mov.f32 	%f130, 0f437C0000;
	fma.rm.f32 	%f131, %f128, %f130, %f129;
	add.f32 	%f132, %f131, 0fCB40007F;
	neg.f32 	%f133, %f132;
	fma.rn.f32 	%f134, %f126, 0f3FB8AA3B, %f133;
	fma.rn.f32 	%f135, %f126, 0f32A57060, %f134;
	mov.b32 	%r30, %f131;
	shl.b32 	%r31, %r30, 23;
	mov.b32 	%f136, %r31;
	ex2.approx.ftz.f32 	%f137, %f135;
	mul.f32 	%f138, %f137, %f136;
	ld.shared.f32 	%f139, [_ZZ21online_softmax_kernelPKfPfiE10shared_sum];
	div.rn.f32 	%f140, %f138, %f139;
	st.global.f32 	[%rd3], %f140;
$L__BB1_26:
	ret;

}
	// .globl	_Z30flash_attention_softmax_kernelPKfPfi
.visible .entry _Z30flash_attention_softmax_kernelPKfPfi(
	.param .u64 .ptr .align 1 _Z30flash_attention_softmax_kernelPKfPfi_param_0,
	.param .u64 .ptr .align 1 _Z30flash_attention_softmax_kernelPKfPfi_param_1,
	.param .u32 _Z30flash_attention_softmax_kernelPKfPfi_param_2
)
{
	.reg .pred 	%p<5>;
	.reg .b32 	%r<22>;
	.reg .b32 	%f<34>;
	.reg .b64 	%rd<10>;
	// demoted variable
	.shared .align 4 .f32 _ZZ30flash_attention_softmax_kernelPKfPfiE8m_shared;
	// demoted variable
	.shared .align 4 .f32 _ZZ30flash_attention_softmax_kernelPKfPfiE8d_shared;
	ld.param.u64 	%rd4, [_Z30flash_attention_softmax_kernelPKfPfi_param_0];
	ld.param.u64 	%rd3, [_Z30flash_attention_softmax_kernelPKfPfi_param_1];
	ld.param.u32 	%r8, [_Z30flash_attention_softmax_kernelPKfPfi_param_2];
	cvta.to.global.u64 	%rd1, %rd4;
	mov.u32 	%r21, %tid.x;
	setp.ne.s32 	%p1, %r21, 0;
	@%p1 bra 	$L__BB2_2;
	mov.b32 	%r9, -8388609;
	st.shared.u32 	[_ZZ30flash_attention_softmax_kernelPKfPfiE8m_shared], %r9;
	mov.b32 	%r10, 0;
	st.shared.u32 	[_ZZ30flash_attention_softmax_kernelPKfPfiE8d_shared], %r10;
$L__BB2_2:
	bar.sync 	0;
	setp.ge.s32 	%p2, %r21, %r8;
	@%p2 bra 	$L__BB2_7;
	mov.u32 	%r11, %ctaid.x;
	mul.lo.s32 	%r2, %r8, %r11;
	mov.u32 	%r3, %ntid.x;
	mov.u32 	%r20, %r21;
$L__BB2_4:
	add.s32 	%r12, %r20, %r2;
	mul.wide.s32 	%rd5, %r12, 4;
	add.s64 	%rd6, %rd1, %rd5;
	ld.global.f32 	%f3, [%rd6];
	mov.b32 	%r13, %f3;
	atom.shared.max.s32 	%r14, [_ZZ30flash_attention_softmax_kernelPKfPfiE8m_shared], %r13;
	bar.sync 	0;
	ld.shared.f32 	%f4, [_ZZ30flash_attention_softmax_kernelPKfPfiE8m_shared];
	sub.f32 	%f5, %f3, %f4;
	fma.rn.f32 	%f6, %f5, 0f3BBB989D, 0f3F000000;
	cvt.sat.f32.f32 	%f7, %f6;
	mov.f32 	%f8, 0f4B400001;
	mov.f32 	%f9, 0f437C0000;
	fma.rm.f32 	%f10, %f7, %f9, %f8;
	add.f32 	%f11, %f10, 0fCB40007F;
	neg.f32 	%f12, %f11;
	fma.rn.f32 	%f13, %f5, 0f3FB8AA3B, %f12;
	fma.rn.f32 	%f14, %f5, 0f32A57060, %f13;
	mov.b32 	%r15, %f10;
	shl.b32 	%r16, %r15, 23;
	mov.b32 	%f15, %r16;
	ex2.approx.ftz.f32 	%f16, %f14;
	mul.f32 	%f17, %f16, %f15;
	atom.shared.add.f32 	%f18, [_ZZ30flash_attention_softmax_kernelPKfPfiE8d_shared], %f17;
	bar.sync 	0;
	add.s32 	%r20, %r20, %r3;
	setp.lt.s32 	%p3, %r20, %r8;
	@%p3 bra 	$L__BB2_4;
	ld.shared.f32 	%f1, [_ZZ30flash_attention_softmax_kernelPKfPfiE8m_shared];
	ld.shared.f32 	%f2, [_ZZ30flash_attention_softmax_kernelPKfPfiE8d_shared];
	cvta.to.global.u64 	%rd2, %rd3;
$L__BB2_6:
	add.s32 	%r17, %r21, %r2;
	mul.wide.s32 	%rd7, %r17, 4;
	add.s64 	%rd8, %rd1, %rd7;
	ld.global.f32 	%f19, [%rd8];
	sub.f32 	%f20, %f19, %f1;
	fma.rn.f32 	%f21, %f20, 0f3BBB989D, 0f3F000000;
	cvt.sat.f32.f32 	%f22, %f21;
	mov.f32 	%f23, 0f4B400001;
	mov.f32 	%f24, 0f437C0000;
	fma.rm.f32 	%f25, %f22, %f24, %f23;
	add.f32 	%f26, %f25, 0fCB40007F;
	neg.f32 	%f27, %f26;
	fma.rn.f32 	%f28, %f20, 0f3FB8AA3B, %f27;
	fma.rn.f32 	%f29, %f20, 0f32A57060, %f28;
	mov.b32 	%r18, %f25;
	shl.b32 	%r19, %r18, 23;
	mov.b32 	%f30, %r19;
	ex2.approx.ftz.f32 	%f31, %f29;
	mul.f32 	%f32, %f31, %f30;
	div.rn.f32 	%f33, %f32, %f2;
	add.s64 	%rd9, %rd2, %rd7;
	st.global.f32 	[%rd9], %f33;
	add.s32 	%r21, %r21, %r3;
	setp.lt.s32 	%p4, %r21, %r8;
	@%p4 bra 	$L__BB2_6;
$L__BB2_7:
	ret;

}


// ===== COMPILED SASS (sm_100) =====

	.target	sm_100

	.elftype	@"ET_EXEC"


//--------------------- .note.nv.tkinfo           --------------------------
	.section	.note.nv.tkinfo,"",@"SHT_NOTE"
	.sectionflags	@"SHF_NOTE_NV_TKINFO"
	.tkinfo
        /*0018*/ 	.word	0x00000002
        /*0030*/ 	.string	""
        /*0030*/ 	.string	"ptxas"
        /*0030*/ 	.string	"Cuda compilation tools, release 13.0, V13.0.88"
        /*0030*/ 	.string	"Build cuda_13.0.r13.0/compiler.36424714_0"
        /*0030*/ 	.string	"-arch sm_100 -m 64 "



//--------------------- .note.nv.cuinfo           --------------------------
	.section	.note.nv.cuinfo,"",@"SHT_NOTE"
	.sectionflags	@"SHF_NOTE_NV_CUINFO"
        /*0018*/ 	.short	0x0002
        /*001a*/ 	.short	0x0064
        /*001c*/ 	.short	0x0082
	.zero		2


//--------------------- .nv.info                  --------------------------
	.section	.nv.info,"",@"SHT_CUDA_INFO"
	.align	4


	//----- nvinfo : EIATTR_REGCOUNT
	.align		4
        /*0000*/ 	.byte	0x04, 0x2f
        /*0002*/ 	.short	(.L_1 - .L_0)
	.align		4
.L_0:
        /*0004*/ 	.word	index@(_Z19safe_softmax_kernelPKfPfi)
        /*0008*/ 	.word	0x00000010


	//----- nvinfo : EIATTR_FRAME_SIZE
	.align		4
.L_1:
        /*000c*/ 	.byte	0x04, 0x11
        /*000e*/ 	.short	(.L_3 - .L_2)
	.align		4
.L_2:
        /*0010*/ 	.word	index@($__internal_2_$__cuda_sm3x_div_rn_noftz_f32_slowpath)
        /*0014*/ 	.word	0x00000000


	//----- nvinfo : EIATTR_FRAME_SIZE
	.align		4
.L_3:
        /*0018*/ 	.byte	0x04, 0x11
        /*001a*/ 	.short	(.L_5 - .L_4)
	.align		4
.L_4:
        /*001c*/ 	.word	index@(_Z19safe_softmax_kernelPKfPfi)
        /*0020*/ 	.word	0x00000000


	//----- nvinfo : EIATTR_REGCOUNT
	.align		4
.L_5:
        /*0024*/ 	.byte	0x04, 0x2f
        /*0026*/ 	.short	(.L_7 - .L_6)
	.align		4
.L_6:
        /*0028*/ 	.word	index@(_Z21online_softmax_kernelPKfPfi)
        /*002c*/ 	.word	0x00000018


	//----- nvinfo : EIATTR_FRAME_SIZE
	.align		4
.L_7:
        /*0030*/ 	.byte	0x04, 0x11
        /*0032*/ 	.short	(.L_9 - .L_8)
	.align		4
.L_8:
        /*0034*/ 	.word	index@($__internal_1_$__cuda_sm3x_div_rn_noftz_f32_slowpath)
        /*0038*/ 	.word	0x00000000


	//----- nvinfo : EIATTR_FRAME_SIZE
	.align		4
.L_9:
        /*003c*/ 	.byte	0x04, 0x11
        /*003e*/ 	.short	(.L_11 - .L_10)
	.align		4
.L_10:
        /*0040*/ 	.word	index@(_Z21online_softmax_kernelPKfPfi)
        /*0044*/ 	.word	0x00000000


	//----- nvinfo : EIATTR_REGCOUNT
	.align		4
.L_11:
        /*0048*/ 	.byte	0x04, 0x2f
        /*004a*/ 	.short	(.L_13 - .L_12)
	.align		4
.L_12:
        /*004c*/ 	.word	index@(_Z30flash_attention_softmax_kernelPKfPfi)
        /*0050*/ 	.word	0x00000016


	//----- nvinfo : EIATTR_FRAME_SIZE
	.align		4
.L_13:
        /*0054*/ 	.byte	0x04, 0x11
        /*0056*/ 	.short	(.L_15 - .L_14)
	.align		4
.L_14:
        /*0058*/ 	.word	index@($__internal_0_$__cuda_sm3x_div_rn_noftz_f32_slowpath)
        /*005c*/ 	.word	0x00000000


	//----- nvinfo : EIATTR_FRAME_SIZE
	.align		4
.L_15:
        /*0060*/ 	.byte	0x04, 0x11
        /*0062*/ 	.short	(.L_17 - .L_16)
	.align		4
.L_16:
        /*0064*/ 	.word	index@(_Z30flash_attention_softmax_kernelPKfPfi)
        /*0068*/ 	.word	0x00000000


	//----- nvinfo : EIATTR_MIN_STACK_SIZE
	.align		4
.L_17:
        /*006c*/ 	.byte	0x04, 0x12
        /*006e*/ 	.short	(.L_19 - .L_18)
	.align		4
.L_18:
        /*0070*/ 	.word	index@(_Z30flash_attention_softmax_kernelPKfPfi)
        /*0074*/ 	.word	0x00000000


	//----- nvinfo : EIATTR_MIN_STACK_SIZE
	.align		4
.L_19:
        /*0078*/ 	.byte	0x04, 0x12
        /*007a*/ 	.short	(.L_21 - .L_20)
	.align		4
.L_20:
        /*007c*/ 	.word	index@(_Z21online_softmax_kernelPKfPfi)
        /*0080*/ 	.word	0x00000000


	//----- nvinfo : EIATTR_MIN_STACK_SIZE
	.align		4
.L_21:
        /*0084*/ 	.byte	0x04, 0x12
        /*0086*/ 	.short	(.L_23 - .L_22)
	.align		4
.L_22:
        /*0088*/ 	.word	index@(_Z19safe_softmax_kernelPKfPfi)
        /*008c*/ 	.word	0x00000000
.L_23:


//--------------------- .nv.compat                --------------------------
	.section	.nv.compat,"",@"SHT_CUDA_COMPAT_INFO"
	.align	4
        /*0000*/ 	.byte	0x02, 0x09, 0x00, 0x00, 0x02, 0x02, 0x01, 0x00, 0x02, 0x05, 0x05, 0x00, 0x03, 0x07, 0x01, 0x01
        /*0010*/ 	.byte	0x02, 0x03, 0x00, 0x00, 0x02, 0x06, 0x01, 0x00, 0x04, 0x0b, 0x08, 0x00, 0x01, 0x00, 0x00, 0x00
        /*0020*/ 	.byte	0x00, 0x00, 0x00, 0x00


//--------------------- .nv.info._Z30flash_attention_softmax_kernelPKfPfi --------------------------
	.section	.nv.info._Z30flash_attention_softmax_kernelPKfPfi,"",@"SHT_CUDA_INFO"
	.sectionflags	@""
	.align	4


	//----- nvinfo : EIATTR_CUDA_API_VERSION
	.align		4
        /*0000*/ 	.byte	0x04, 0x37
        /*0002*/ 	.short	(.L_25 - .L_24)
.L_24:
        /*0004*/ 	.word	0x00000082


	//----- nvinfo : EIATTR_KPARAM_INFO
	.align		4
.L_25:
        /*0008*/ 	.byte	0x04, 0x17
        /*000a*/ 	.short	(.L_27 - .L_26)
.L_26:
        /*000c*/ 	.word	0x00000000
        /*0010*/ 	.short	0x0002
        /*0012*/ 	.short	0x0010
        /*0014*/ 	.byte	0x00, 0xf0, 0x11, 0x00


	//----- nvinfo : EIATTR_KPARAM_INFO
	.align		4
.L_27:
        /*0018*/ 	.byte	0x04, 0x17
        /*001a*/ 	.short	(.L_29 - .L_28)
.L_28:
        /*001c*/ 	.word	0x00000000
        /*0020*/ 	.short	0x0001
        /*0022*/ 	.short	0x0008
        /*0024*/ 	.byte	0x00, 0xf5, 0x21, 0x00


	//----- nvinfo : EIATTR_KPARAM_INFO
	.align		4
.L_29:
        /*0028*/ 	.byte	0x04, 0x17
        /*002a*/ 	.short	(.L_31 - .L_30)
.L_30:
        /*002c*/ 	.word	0x00000000
        /*0030*/ 	.short	0x0000
        /*0032*/ 	.short	0x0000
        /*0034*/ 	.byte	0x00, 0xf5, 0x21, 0x00


	//----- nvinfo : EIATTR_SPARSE_MMA_MASK
	.align		4
.L_31:
        /*0038*/ 	.byte	0x03, 0x50
        /*003a*/ 	.short	0x0000


	//----- nvinfo : EIATTR_MAXREG_COUNT
	.align		4
        /*003c*/ 	.byte	0x03, 0x1b
        /*003e*/ 	.short	0x00ff


	//----- nvinfo : EIATTR_NUM_BARRIERS
	.align		4
        /*0040*/ 	.byte	0x02, 0x4c
        /*0042*/ 	.byte	0x01
	.zero		1


	//----- nvinfo : EIATTR_MERCURY_ISA_VERSION
	.align		4
        /*0044*/ 	.byte	0x03, 0x5f
        /*0046*/ 	.short	0x0101


	//----- nvinfo : EIATTR_INT_WARP_WIDE_INSTR_OFFSETS
	.align		4
        /*0048*/ 	.byte	0x04, 0x31
        /*004a*/ 	.short	(.L_33 - .L_32)


	//   ....[0]....
.L_32:
        /*004c*/ 	.word	0x000001d0


	//   ....[1]....
        /*0050*/ 	.word	0x00000220


	//----- nvinfo : EIATTR_VRC_CTA_INIT_COUNT
	.align		4
.L_33:
        /*0054*/ 	.byte	0x02, 0x4a
	.zero		1
	.zero		1


	//----- nvinfo : EIATTR_EXIT_INSTR_OFFSETS
	.align		4
        /*0058*/ 	.byte	0x04, 0x1c
        /*005a*/ 	.short	(.L_35 - .L_34)


	//   ....[0]....
.L_34:
        /*005c*/ 	.word	0x000000c0


	//   ....[1]....
        /*0060*/ 	.word	0x00000640


	//----- nvinfo : EIATTR_CRS_STACK_SIZE
	.align		4
.L_35:
        /*0064*/ 	.byte	0x04, 0x1e
        /*0066*/ 	.short	(.L_37 - .L_36)
.L_36:
        /*0068*/ 	.word	0x00000000


	//----- nvinfo : EIATTR_CBANK_PARAM_SIZE
	.align		4
.L_37:
        /*006c*/ 	.byte	0x03, 0x19
        /*006e*/ 	.short	0x0014


	//----- nvinfo : EIATTR_PARAM_CBANK
	.align		4
        /*0070*/ 	.byte	0x04, 0x0a
        /*0072*/ 	.short	(.L_39 - .L_38)
	.align		4
.L_38:
        /*0074*/ 	.word	index@(.nv.constant0._Z30flash_attention_softmax_kernelPKfPfi)
        /*0078*/ 	.short	0x0380
        /*007a*/ 	.short	0x0014


	//----- nvinfo : EIATTR_SW_WAR
	.align		4
.L_39:
        /*007c*/ 	.byte	0x04, 0x36
        /*007e*/ 	.short	(.L_41 - .L_40)
.L_40:
        /*0080*/ 	.word	0x00000008
.L_41:


//--------------------- .nv.info._Z21online_softmax_kernelPKfPfi --------------------------
	.section	.nv.info._Z21online_softmax_kernelPKfPfi,"",@"SHT_CUDA_INFO"
	.sectionflags	@""
	.align	4


	//----- nvinfo : EIATTR_CUDA_API_VERSION
	.align		4
        /*0000*/ 	.byte	0x04, 0x37
        /*0002*/ 	.short	(.L_43 - .L_42)
.L_42:
        /*0004*/ 	.word	0x00000082


	//----- nvinfo : EIATTR_KPARAM_INFO
	.align		4
.L_43:
        /*0008*/ 	.byte	0x04, 0x17
        /*000a*/ 	.short	(.L_45 - .L_44)
.L_44:
        /*000c*/ 	.word	0x00000000
        /*0010*/ 	.short	0x0002
        /*0012*/ 	.short	0x0010
        /*0014*/ 	.byte	0x00, 0xf0, 0x11, 0x00


	//----- nvinfo : EIATTR_KPARAM_INFO
	.align		4
.L_45:
        /*0018*/ 	.byte	0x04, 0x17
        /*001a*/ 	.short	(.L_47 - .L_46)
.L_46:
        /*001c*/ 	.word	0x00000000
        /*0020*/ 	.short	0x0001
        /*0022*/ 	.short	0x0008
        /*0024*/ 	.byte	0x00, 0xf5, 0x21, 0x00


	//----- nvinfo : EIATTR_KPARAM_INFO
	.align		4
.L_47:
        /*0028*/ 	.byte	0x04, 0x17
        /*002a*/ 	.short	(.L_49 - .L_48)
.L_48:
        /*002c*/ 	.word	0x00000000
        /*0030*/ 	.short	0x0000
        /*0032*/ 	.short	0x0000
        /*0034*/ 	.byte	0x00, 0xf5, 0x21, 0x00


	//----- nvinfo : EIATTR_SPARSE_MMA_MASK
	.align		4
.L_49:
        /*0038*/ 	.byte	0x03, 0x50
        /*003a*/ 	.short	0x0000


	//----- nvinfo : EIATTR_MAXREG_COUNT
	.align		4
        /*003c*/ 	.byte	0x03, 0x1b
        /*003e*/ 	.short	0x00ff


	//----- nvinfo : EIATTR_NUM_BARRIERS
	.align		4
        /*0040*/ 	.byte	0x02, 0x4c
        /*0042*/ 	.byte	0x01
	.zero		1


	//----- nvinfo : EIATTR_MERCURY_ISA_VERSION
	.align		4
        /*0044*/ 	.byte	0x03, 0x5f
        /*0046*/ 	.short	0x0101


	//----- nvinfo : EIATTR_VRC_CTA_INIT_COUNT
	.align		4
        /*0048*/ 	.byte	0x02, 0x4a
	.zero		1
	.zero		1


	//----- nvinfo : EIATTR_EXIT_INSTR_OFFSETS
	.align		4
        /*004c*/ 	.byte	0x04, 0x1c
        /*004e*/ 	.short	(.L_51 - .L_50)


	//   ....[0]....
.L_50:
        /*0050*/ 	.word	0x000000e0


	//   ....[1]....
        /*0054*/ 	.word	0x00000b40


	//   ....[2]....
        /*0058*/ 	.word	0x00000dd0


	//   ....[3]....
        /*005c*/ 	.word	0x00000f90


	//----- nvinfo : EIATTR_CRS_STACK_SIZE
	.align		4
.L_51:
        /*0060*/ 	.byte	0x04, 0x1e
        /*0062*/ 	.short	(.L_53 - .L_52)
.L_52:
        /*0064*/ 	.word	0x00000000


	//----- nvinfo : EIATTR_CBANK_PARAM_SIZE
	.align		4
.L_53:
        /*0068*/ 	.byte	0x03, 0x19
        /*006a*/ 	.short	0x0014


	//----- nvinfo : EIATTR_PARAM_CBANK
	.align		4
        /*006c*/ 	.byte	0x04, 0x0a
        /*006e*/ 	.short	(.L_55 - .L_54)
	.align		4
.L_54:
        /*0070*/ 	.word	index@(.nv.constant0._Z21online_softmax_kernelPKfPfi)
        /*0074*/ 	.short	0x0380
        /*0076*/ 	.short	0x0014


	//----- nvinfo : EIATTR_SW_WAR
	.align		4
.L_55:
        /*0078*/ 	.byte	0x04, 0x36
        /*007a*/ 	.short	(.L_57 - .L_56)
.L_56:
        /*007c*/ 	.word	0x00000008
.L_57:


//--------------------- .nv.info._Z19safe_softmax_kernelPKfPfi --------------------------
	.section	.nv.info._Z19safe_softmax_kernelPKfPfi,"",@"SHT_CUDA_INFO"
	.sectionflags	@""
	.align	4


	//----- nvinfo : EIATTR_CUDA_API_VERSION
	.align		4
        /*0000*/ 	.byte	0x04, 0x37
        /*0002*/ 	.short	(.L_59 - .L_58)
.L_58:
        /*0004*/ 	.word	0x00000082


	//----- nvinfo : EIATTR_KPARAM_INFO
	.align		4
.L_59:
        /*0008*/ 	.byte	0x04, 0x17
        /*000a*/ 	.short	(.L_61 - .L_60)
.L_60:
        /*000c*/ 	.word	0x00000000
        /*0010*/ 	.short	0x0002
        /*0012*/ 	.short	0x0010
        /*0014*/ 	.byte	0x00, 0xf0, 0x11, 0x00


	//----- nvinfo : EIATTR_KPARAM_INFO
	.align		4
.L_61:
        /*0018*/ 	.byte	0x04, 0x17
        /*001a*/ 	.short	(.L_63 - .L_62)
.L_62:
        /*001c*/ 	.word	0x00000000
        /*0020*/ 	.short	0x0001
        /*0022*/ 	.short	0x0008
        /*0024*/ 	.byte	0x00, 0xf5, 0x21, 0x00


	//----- nvinfo : EIATTR_KPARAM_INFO
	.align		4
.L_63:
        /*0028*/ 	.byte	0x04, 0x17
        /*002a*/ 	.short	(.L_65 - .L_64)
.L_64:
        /*002c*/ 	.word	0x00000000
        /*0030*/ 	.short	0x0000
        /*0032*/ 	.short	0x0000
        /*0034*/ 	.byte	0x00, 0xf5, 0x21, 0x00


	//----- nvinfo : EIATTR_SPARSE_MMA_MASK
	.align		4
.L_65:
        /*0038*/ 	.byte	0x03, 0x50
        /*003a*/ 	.short	0x0000


	//----- nvinfo : EIATTR_MAXREG_COUNT
	.align		4
        /*003c*/ 	.byte	0x03, 0x1b
        /*003e*/ 	.short	0x00ff


	//----- nvinfo : EIATTR_NUM_BARRIERS
	.align		4
        /*0040*/ 	.byte	0x02, 0x4c
        /*0042*/ 	.byte	0x01
	.zero		1


	//----- nvinfo : EIATTR_MERCURY_ISA_VERSION
	.align		4
        /*0044*/ 	.byte	0x03, 0x5f
        /*0046*/ 	.short	0x0101


	//----- nvinfo : EIATTR_INT_WARP_WIDE_INSTR_OFFSETS
	.align		4
        /*0048*/ 	.byte	0x04, 0x31
        /*004a*/ 	.short	(.L_67 - .L_66)


	//   ....[0]....
.L_66:
        /*004c*/ 	.word	0x000001e0


	//   ....[1]....
        /*0050*/ 	.word	0x000001f0


	//----- nvinfo : EIATTR_COOP_GROUP_MASK_REGIDS
	.align		4
.L_67:
        /*0054*/ 	.byte	0x04, 0x29
        /*0056*/ 	.short	(.L_69 - .L_68)


	//   ....[0]....
.L_68:
        /*0058*/ 	.word	0xffffffff


	//   ....[1]....
        /*005c*/ 	.word	0xffffffff


	//   ....[2]....
        /*0060*/ 	.word	0xffffffff


	//   ....[3]....
        /*0064*/ 	.word	0xffffffff


	//   ....[4]....
        /*0068*/ 	.word	0xffffffff


	//   ....[5]....
        /*006c*/ 	.word	0xffffffff


	//   ....[6]....
        /*0070*/ 	.word	0xffffffff


	//   ....[7]....
        /*0074*/ 	.word	0xffffffff


	//   ....[8]....
        /*0078*/ 	.word	0xffffffff


	//   ....[9]....
        /*007c*/ 	.word	0xffffffff


	//----- nvinfo : EIATTR_COOP_GROUP_INSTR_OFFSETS
	.align		4
.L_69:
        /*0080*/ 	.byte	0x04, 0x28
        /*0082*/ 	.short	(.L_71 - .L_70)


	//   ....[0]....
.L_70:
        /*0084*/ 	.word	0x000000f0


	//   ....[1]....
        /*0088*/ 	.word	0x00000120


	//   ....[2]....
        /*008c*/ 	.word	0x00000140


	//   ....[3]....
        /*0090*/ 	.word	0x00000170


	//   ....[4]....
        /*0094*/ 	.word	0x00000190


	//   ....[5]....
        /*0098*/ 	.word	0x000003b0


	//   ....[6]....
        /*009c*/ 	.word	0x000003d0


	//   ....[7]....
        /*00a0*/ 	.word	0x000003f0


	//   ....[8]....
        /*00a4*/ 	.word	0x00000410


	//   ....[9]....
        /*00a8*/ 	.word	0x00000430


	//----- nvinfo : EIATTR_VRC_CTA_INIT_COUNT
	.align		4
.L_71:
        /*00ac*/ 	.byte	0x02, 0x4a
	.zero		1
	.zero		1


	//----- nvinfo : EIATTR_EXIT_INSTR_OFFSETS
	.align		4
        /*00b0*/ 	.byte	0x04, 0x1c
        /*00b2*/ 	.short	(.L_73 - .L_72)


	//   ....[0]....
.L_72:
        /*00b4*/ 	.word	0x00000280


	//   ....[1]....
        /*00b8*/ 	.word	0x000005f0


	//----- nvinfo : EIATTR_CRS_STACK_SIZE
	.align		4
.L_73:
        /*00bc*/ 	.byte	0x04, 0x1e
        /*00be*/ 	.short	(.L_75 - .L_74)
.L_74:
        /*00c0*/ 	.word	0x00000000


	//----- nvinfo : EIATTR_CBANK_PARAM_SIZE
	.align		4
.L_75:
        /*00c4*/ 	.byte	0x03, 0x19
        /*00c6*/ 	.short	0x0014


	//----- nvinfo : EIATTR_PARAM_CBANK
	.align		4
        /*00c8*/ 	.byte	0x04, 0x0a
        /*00ca*/ 	.short	(.L_77 - .L_76)
	.align		4
.L_76:
        /*00cc*/ 	.word	index@(.nv.constant0._Z19safe_softmax_kernelPKfPfi)
        /*00d0*/ 	.short	0x0380
        /*00d2*/ 	.short	0x0014


	//----- nvinfo : EIATTR_SW_WAR
	.align		4
.L_77:
        /*00d4*/ 	.byte	0x04, 0x36
        /*00d6*/ 	.short	(.L_79 - .L_78)
.L_78:
        /*00d8*/ 	.word	0x00000008
.L_79:


//--------------------- .nv.callgraph             --------------------------
	.section	.nv.callgraph,"",@"SHT_CUDA_CALLGRAPH"
	.align	4
	.sectionentsize	8
	.align		4
        /*0000*/ 	.word	0x00000000
	.align		4
        /*0004*/ 	.word	0xffffffff
	.align		4
        /*0008*/ 	.word	0x00000000
	.align		4
        /*000c*/ 	.word	0xfffffffe
	.align		4
        /*0010*/ 	.word	0x00000000
	.align		4
        /*0014*/ 	.word	0xfffffffd
	.align		4
        /*0018*/ 	.word	0x00000000
	.align		4
        /*001c*/ 	.word	0xfffffffc


//--------------------- .text._Z30flash_attention_softmax_kernelPKfPfi --------------------------
	.section	.text._Z30flash_attention_softmax_kernelPKfPfi,"ax",@progbits
	.align	128
        .global         _Z30flash_attention_softmax_kernelPKfPfi
        .type           _Z30flash_attention_softmax_kernelPKfPfi,@function
        .size           _Z30flash_attention_softmax_kernelPKfPfi,(.L_x_69 - _Z30flash_attention_softmax_kernelPKfPfi)
        .other          _Z30flash_attention_softmax_kernelPKfPfi,@"STO_CUDA_ENTRY STV_DEFAULT"
_Z30flash_attention_softmax_kernelPKfPfi:
.text._Z30flash_attention_softmax_kernelPKfPfi:
[----:B------:R-:W-:Y:S01]  /*0000*/  LDC R1, c[0x0][0x37c] ;  /* 0x0000df00ff017b82 */ /* 0x000fe20000000800 */
[----:B------:R-:W0:Y:S01]  /*0010*/  S2R R8, SR_TID.X ;  /* 0x0000000000087919 */ /* 0x000e220000002100 */
[----:B------:R-:W1:Y:S01]  /*0020*/  LDCU UR4, c[0x0][0x390] ;  /* 0x00007200ff0477ac */ /* 0x000e620008000800 */
[----:B------:R-:W-:Y:S01]  /*0030*/  IMAD.MOV.U32 R5, RZ, RZ, RZ ;  /* 0x000000ffff057224 */ /* 0x000fe200078e00ff */
[C---:B0-----:R-:W-:Y:S02]  /*0040*/  ISETP.NE.AND P0, PT, R8.reuse, RZ, PT ;  /* 0x000000ff0800720c */ /* 0x041fe40003f05270 */
[----:B-1----:R-:W-:-:S11]  /*0050*/  ISETP.GE.AND P1, PT, R8, UR4, PT ;  /* 0x0000000408007c0c */ /* 0x002fd6000bf26270 */
[----:B------:R-:W0:Y:S01]  /*0060*/  @!P0 S2R R3, SR_CgaCtaId ;  /* 0x0000000000038919 */ /* 0x000e220000008800 */
[----:B------:R-:W-:Y:S01]  /*0070*/  @!P0 MOV R0, 0x400 ;  /* 0x0000040000008802 */ /* 0x000fe20000000f00 */
[----:B------:R-:W-:-:S03]  /*0080*/  @!P0 IMAD.MOV.U32 R4, RZ, RZ, -0x800001 ;  /* 0xff7fffffff048424 */ /* 0x000fc600078e00ff */
[----:B0-----:R-:W-:-:S05]  /*0090*/  @!P0 LEA R0, R3, R0, 0x18 ;  /* 0x0000000003008211 */ /* 0x001fca00078ec0ff */
[----:B------:R0:W-:Y:S01]  /*00a0*/  @!P0 STS.64 [R0], R4 ;  /* 0x0000000400008388 */ /* 0x0001e20000000a00 */
[----:B------:R-:W-:Y:S06]  /*00b0*/  BAR.SYNC.DEFER_BLOCKING 0x0 ;  /* 0x0000000000007b1d */ /* 0x000fec0000010000 */
[----:B------:R-:W-:Y:S05]  /*00c0*/  @P1 EXIT ;  /* 0x000000000000194d */ /* 0x000fea0003800000 */
[----:B------:R-:W1:Y:S01]  /*00d0*/  S2UR UR6, SR_CgaCtaId ;  /* 0x00000000000679c3 */ /* 0x000e620000008800 */
[----:B------:R-:W-:Y:S01]  /*00e0*/  UMOV UR5, 0x400 ;  /* 0x0000040000057882 */ /* 0x000fe20000000000 */
[----:B0-----:R-:W-:Y:S01]  /*00f0*/  IMAD.MOV.U32 R0, RZ, RZ, R8 ;  /* 0x000000ffff007224 */ /* 0x001fe200078e0008 */
[----:B------:R-:W-:Y:S01]  /*0100*/  UIADD3 UR4, UPT, UPT, UR5, 0x4, URZ ;  /* 0x0000000405047890 */ /* 0x000fe2000fffe0ff */
[----:B------:R-:W0:Y:S04]  /*0110*/  LDCU UR9, c[0x0][0x360] ;  /* 0x00006c00ff0977ac */ /* 0x000e280008000800 */
[----:B------:R-:W2:Y:S01]  /*0120*/  S2UR UR8, SR_CTAID.X ;  /* 0x00000000000879c3 */ /* 0x000ea20000002500 */
[----:B------:R-:W3:Y:S01]  /*0130*/  LDCU.64 UR10, c[0x0][0x358] ;  /* 0x00006b00ff0a77ac */ /* 0x000ee20008000a00 */
[----:B-1----:R-:W-:-:S02]  /*0140*/  ULEA UR7, UR6, UR5, 0x18 ;  /* 0x0000000506077291 */ /* 0x002fc4000f8ec0ff */
[----:B0-----:R-:W-:-:S12]  /*0150*/  ULEA UR4, UR6, UR4, 0x18 ;  /* 0x0000000406047291 */ /* 0x001fd8000f8ec0ff */
.L_x_2:
[----:B------:R-:W2:Y:S08]  /*0160*/  LDC R9, c[0x0][0x390] ;  /* 0x0000e400ff097b82 */ /* 0x000eb00000000800 */
[----:B0-----:R-:W0:Y:S01]  /*0170*/  LDC.64 R2, c[0x0][0x380] ;  /* 0x0000e000ff027b82 */ /* 0x001e220000000a00 */
[----:B--2---:R-:W-:-:S04]  /*0180*/  IMAD R5, R9, UR8, R0 ;  /* 0x0000000809057c24 */ /* 0x004fc8000f8e0200 */
[----:B0-----:R-:W-:-:S06]  /*0190*/  IMAD.WIDE R2, R5, 0x4, R2 ;  /* 0x0000000405027825 */ /* 0x001fcc00078e0202 */
[----:B---3--:R-:W2:Y:S01]  /*01a0*/  LDG.E R2, desc[UR10][R2.64] ;  /* 0x0000000a02027981 */ /* 0x008ea2000c1e1900 */
[----:B------:R-:W-:Y:S05]  /*01b0*/  YIELD ;  /* 0x0000000000007946 */ /* 0x000fea0003800000 */
[----:B------:R-:W0:Y:S01]  /*01c0*/  S2R R4, SR_LANEID ;  /* 0x0000000000047919 */ /* 0x000e220000000000 */
[----:B------:R-:W-:Y:S01]  /*01d0*/  VOTEU.ANY UR5, UPT, PT ;  /* 0x0000000000057886 */ /* 0x000fe200038e0100 */
[----:B------:R-:W-:Y:S01]  /*01e0*/  IMAD.MOV.U32 R7, RZ, RZ, 0x437c0000 ;  /* 0x437c0000ff077424 */ /* 0x000fe200078e00ff */
[----:B------:R-:W-:-:S06]  /*01f0*/  UFLO.U32 UR5, UR5 ;  /* 0x00000005000572bd */ /* 0x000fcc00080e0000 */
[----:B0-----:R-:W-:Y:S01]  /*0200*/  ISETP.EQ.U32.AND P0, PT, R4, UR5, PT ;  /* 0x0000000504007c0c */ /* 0x001fe2000bf02070 */
[----:B------:R-:W-:Y:S01]  /*0210*/  IMAD.MOV.U32 R4, RZ, RZ, 0x3bbb989d ;  /* 0x3bbb989dff047424 */ /* 0x000fe200078e00ff */
[----:B--2---:R-:W-:-:S13]  /*0220*/  CREDUX.MAX.S32 UR6, R2 ;  /* 0x00000000020672cc */ /* 0x004fda0000000200 */
[----:B------:R-:W-:-:S05]  /*0230*/  MOV R5, UR6 ;  /* 0x0000000600057c02 */ /* 0x000fca0008000f00 */
[----:B------:R-:W-:Y:S01]  /*0240*/  @P0 ATOMS.MAX.S32 RZ, [UR7], R5 ;  /* 0x00000005ffff098c */ /* 0x000fe20009000207 */
[----:B------:R-:W-:Y:S05]  /*0250*/  WARPSYNC.ALL ;  /* 0x0000000000007948 */ /* 0x000fea0003800000 */
[----:B------:R-:W-:Y:S06]  /*0260*/  BAR.SYNC.DEFER_BLOCKING 0x0 ;  /* 0x0000000000007b1d */ /* 0x000fec0000010000 */
[----:B------:R-:W-:Y:S01]  /*0270*/  BSSY.RECONVERGENT B0, `(.L_x_0) ;  /* 0x0000010000007945 */ /* 0x000fe20003800200 */
[----:B------:R-:W0:Y:S02]  /*0280*/  LDS R3, [UR7] ;  /* 0x00000007ff037984 */ /* 0x000e240008000800 */
[----:B0-----:R-:W-:-:S04]  /*0290*/  FADD R3, R2, -R3 ;  /* 0x8000000302037221 */ /* 0x001fc80000000000 */
[----:B------:R-:W-:-:S04]  /*02a0*/  FFMA.SAT R2, R3, R4, 0.5 ;  /* 0x3f00000003027423 */ /* 0x000fc80000002004 */
[----:B------:R-:W-:-:S04]  /*02b0*/  FFMA.RM R2, R2, R7, 12582913 ;  /* 0x4b40000102027423 */ /* 0x000fc80000004007 */
[C---:B------:R-:W-:Y:S01]  /*02c0*/  FADD R4, R2.reuse, -12583039 ;  /* 0xcb40007f02047421 */ /* 0x040fe20000000000 */
[----:B------:R-:W-:-:S03]  /*02d0*/  IMAD.SHL.U32 R2, R2, 0x800000, RZ ;  /* 0x0080000002027824 */ /* 0x000fc600078e00ff */
[----:B------:R-:W-:-:S04]  /*02e0*/  FFMA R4, R3, 1.4426950216293334961, -R4 ;  /* 0x3fb8aa3b03047823 */ /* 0x000fc80000000804 */
[----:B------:R-:W-:-:S04]  /*02f0*/  FFMA R4, R3, 1.925963033500011079e-08, R4 ;  /* 0x32a5706003047823 */ /* 0x000fc80000000004 */
[----:B------:R-:W0:Y:S02]  /*0300*/  MUFU.EX2 R3, R4 ;  /* 0x0000000400037308 */ /* 0x000e240000000800 */
[----:B0-----:R-:W-:-:S07]  /*0310*/  FMUL R5, R2, R3 ;  /* 0x0000000302057220 */ /* 0x001fce0000400000 */
.L_x_1:
[----:B------:R-:W0:Y:S01]  /*0320*/  LDS R2, [UR4] ;  /* 0x00000004ff027984 */ /* 0x000e220008000800 */
[----:B------:R-:W-:Y:S01]  /*0330*/  MOV R4, UR4 ;  /* 0x0000000400047c02 */ /* 0x000fe20008000f00 */
[----:B0-----:R-:W-:-:S05]  /*0340*/  FADD R3, R5, R2 ;  /* 0x0000000205037221 */ /* 0x001fca0000000000 */
[----:B------:R-:W0:Y:S02]  /*0350*/  ATOMS.CAST.SPIN P0, [R4], R2, R3 ;  /* 0x000000020400758d */ /* 0x000e240001800003 */
[----:B0-----:R-:W-:Y:S05]  /*0360*/  @!P0 BRA `(.L_x_1) ;  /* 0xfffffffc00ec8947 */ /* 0x001fea000383ffff */
[----:B------:R-:W-:Y:S05]  /*0370*/  BSYNC.RECONVERGENT B0 ;  /* 0x0000000000007941 */ /* 0x000fea0003800200 */
.L_x_0:
[----:B------:R-:W-:Y:S01]  /*0380*/  VIADD R0, R0, UR9 ;  /* 0x0000000900007c36 */ /* 0x000fe20008000000 */
[----:B------:R-:W-:Y:S04]  /*0390*/  BAR.SYNC.DEFER_BLOCKING 0x0 ;  /* 0x0000000000007b1d */ /* 0x000fe80000010000 */
[----:B------:R-:W-:Y:S02]  /*03a0*/  ISETP.GE.AND P0, PT, R0, R9, PT ;  /* 0x000000090000720c */ /* 0x000fe40003f06270 */
[----:B------:R-:W0:Y:S11]  /*03b0*/  LDCU UR12, c[0x0][0x390] ;  /* 0x00007200ff0c77ac */ /* 0x000e360008000800 */
[----:B------:R-:W-:Y:S05]  /*03c0*/  @!P0 BRA `(.L_x_2) ;  /* 0xfffffffc00648947 */ /* 0x000fea000383ffff */
[----:B------:R-:W1:Y:S01]  /*03d0*/  S2UR UR6, SR_CgaCtaId ;  /* 0x00000000000679c3 */ /* 0x000e620000008800 */
[----:B------:R-:W-:-:S07]  /*03e0*/  UMOV UR5, 0x400 ;  /* 0x0000040000057882 */ /* 0x000fce0000000000 */
[----:B------:R-:W2:Y:S08]  /*03f0*/  LDC R9, c[0x0][0x390] ;  /* 0x0000e400ff097b82 */ /* 0x000eb00000000800 */
[----:B------:R-:W3:Y:S01]  /*0400*/  LDC.64 R6, c[0x0][0x380] ;  /* 0x0000e000ff067b82 */ /* 0x000ee20000000a00 */
[----:B-1----:R-:W-:-:S07]  /*0410*/  ULEA UR5, UR6, UR5, 0x18 ;  /* 0x0000000506057291 */ /* 0x002fce000f8ec0ff */
[----:B------:R-:W1:Y:S02]  /*0420*/  LDC.64 R4, c[0x0][0x388] ;  /* 0x0000e200ff047b82 */ /* 0x000e640000000a00 */
[----:B------:R-:W4:Y:S03]  /*0430*/  LDS.64 R2, [UR5] ;  /* 0x00000005ff027984 */ /* 0x000f260008000a00 */
.L_x_5:
[----:B--2---:R-:W-:-:S04]  /*0440*/  IMAD R11, R9, UR8, R8 ;  /* 0x00000008090b7c24 */ /* 0x004fc8000f8e0208 */
[----:B---3--:R-:W-:-:S06]  /*0450*/  IMAD.WIDE R12, R11, 0x4, R6 ;  /* 0x000000040b0c7825 */ /* 0x008fcc00078e0206 */
[----:B------:R-:W2:Y:S01]  /*0460*/  LDG.E R13, desc[UR10][R12.64] ;  /* 0x0000000a0c0d7981 */ /* 0x000ea2000c1e1900 */
[----:B------:R-:W-:Y:S01]  /*0470*/  IMAD.MOV.U32 R15, RZ, RZ, 0x3bbb989d ;  /* 0x3bbb989dff0f7424 */ /* 0x000fe200078e00ff */
[----:B----4-:R-:W3:Y:S01]  /*0480*/  MUFU.RCP R14, R3 ;  /* 0x00000003000e7308 */ /* 0x010ee20000001000 */
[----:B------:R-:W-:Y:S01]  /*0490*/  IMAD.MOV.U32 R17, RZ, RZ, 0x437c0000 ;  /* 0x437c0000ff117424 */ /* 0x000fe200078e00ff */
[----:B------:R-:W-:Y:S01]  /*04a0*/  BSSY.RECONVERGENT B0, `(.L_x_3) ;  /* 0x0000014000007945 */ /* 0x000fe20003800200 */
[----:B--2---:R-:W-:Y:S01]  /*04b0*/  FADD R0, -R2, R13 ;  /* 0x0000000d02007221 */ /* 0x004fe20000000100 */
[----:B---3--:R-:W-:-:S03]  /*04c0*/  FFMA R13, R14, -R3, 1 ;  /* 0x3f8000000e0d7423 */ /* 0x008fc60000000803 */
[----:B------:R-:W-:Y:S01]  /*04d0*/  FFMA.SAT R10, R0, R15, 0.5 ;  /* 0x3f000000000a7423 */ /* 0x000fe2000000200f */
[----:B------:R-:W-:-:S03]  /*04e0*/  FFMA R13, R14, R13, R14 ;  /* 0x0000000d0e0d7223 */ /* 0x000fc6000000000e */
[----:B------:R-:W-:-:S04]  /*04f0*/  FFMA.RM R10, R10, R17, 12582913 ;  /* 0x4b4000010a0a7423 */ /* 0x000fc80000004011 */
[----:B------:R-:W-:-:S04]  /*0500*/  FADD R15, R10, -12583039 ;  /* 0xcb40007f0a0f7421 */ /* 0x000fc80000000000 */
[----:B------:R-:W-:-:S04]  /*0510*/  FFMA R15, R0, 1.4426950216293334961, -R15 ;  /* 0x3fb8aa3b000f7823 */ /* 0x000fc8000000080f */
[----:B------:R-:W-:Y:S01]  /*0520*/  FFMA R15, R0, 1.925963033500011079e-08, R15 ;  /* 0x32a57060000f7823 */ /* 0x000fe2000000000f */
[----:B------:R-:W-:-:S05]  /*0530*/  SHF.L.U32 R0, R10, 0x17, RZ ;  /* 0x000000170a007819 */ /* 0x000fca00000006ff */
[----:B------:R-:W2:Y:S02]  /*0540*/  MUFU.EX2 R15, R15 ;  /* 0x0000000f000f7308 */ /* 0x000ea40000000800 */
[----:B--2---:R-:W-:-:S06]  /*0550*/  FMUL R0, R0, R15 ;  /* 0x0000000f00007220 */ /* 0x004fcc0000400000 */
[----:B------:R-:W2:Y:S01]  /*0560*/  FCHK P0, R0, R3 ;  /* 0x0000000300007302 */ /* 0x000ea20000000000 */
[----:B------:R-:W-:-:S04]  /*0570*/  FFMA R10, R0, R13, RZ ;  /* 0x0000000d000a7223 */ /* 0x000fc800000000ff */
[----:B------:R-:W-:-:S04]  /*0580*/  FFMA R12, R10, -R3, R0 ;  /* 0x800000030a0c7223 */ /* 0x000fc80000000000 */
[----:B------:R-:W-:Y:S01]  /*0590*/  FFMA R13, R13, R12, R10 ;  /* 0x0000000c0d0d7223 */ /* 0x000fe2000000000a */
[----:B--2---:R-:W-:Y:S06]  /*05a0*/  @!P0 BRA `(.L_x_4) ;  /* 0x00000000000c8947 */ /* 0x004fec0003800000 */
[----:B------:R-:W-:-:S07]  /*05b0*/  MOV R10, 0x5d0 ;  /* 0x000005d0000a7802 */ /* 0x000fce0000000f00 */
[----:B01----:R-:W-:Y:S05]  /*05c0*/  CALL.REL.NOINC `($__internal_0_$__cuda_sm3x_div_rn_noftz_f32_slowpath) ;  /* 0x0000000000207944 */ /* 0x003fea0003c00000 */
[----:B------:R-:W-:-:S07]  /*05d0*/  IMAD.MOV.U32 R13, RZ, RZ, R0 ;  /* 0x000000ffff0d7224 */ /* 0x000fce00078e0000 */
.L_x_4:
[----:B0-----:R-:W-:Y:S05]  /*05e0*/  BSYNC.RECONVERGENT B0 ;  /* 0x0000000000007941 */ /* 0x001fea0003800200 */
.L_x_3:
[----:B-1----:R-:W-:-:S04]  /*05f0*/  IMAD.WIDE R10, R11, 0x4, R4 ;  /* 0x000000040b0a7825 */ /* 0x002fc800078e0204 */
[----:B------:R-:W-:Y:S01]  /*0600*/  VIADD R8, R8, UR9 ;  /* 0x0000000908087c36 */ /* 0x000fe20008000000 */
[----:B------:R0:W-:Y:S04]  /*0610*/  STG.E desc[UR10][R10.64], R13 ;  /* 0x0000000d0a007986 */ /* 0x0001e8000c10190a */
[----:B------:R-:W-:-:S13]  /*0620*/  ISETP.GE.AND P0, PT, R8, UR12, PT ;  /* 0x0000000c08007c0c */ /* 0x000fda000bf06270 */
[----:B0-----:R-:W-:Y:S05]  /*0630*/  @!P0 BRA `(.L_x_5) ;  /* 0xfffffffc00808947 */ /* 0x001fea000383ffff */
[----:B------:R-:W-:Y:S05]  /*0640*/  EXIT ;  /* 0x000000000000794d */ /* 0x000fea0003800000 */
        .weak           $__internal_0_$__cuda_sm3x_div_rn_noftz_f32_slowpath
        .type           $__internal_0_$__cuda_sm3x_div_rn_noftz_f32_slowpath,@function
        .size           $__internal_0_$__cuda_sm3x_div_rn_noftz_f32_slowpath,(.L_x_69 - $__internal_0_$__cuda_sm3x_div_rn_noftz_f32_slowpath)
$__internal_0_$__cuda_sm3x_div_rn_noftz_f32_slowpath:
[--C-:B------:R-:W-:Y:S01]  /*0650*/  SHF.R.U32.HI R13, RZ, 0x17, R3.reuse ;  /* 0x00000017ff0d7819 */ /* 0x100fe20000011603 */
[----:B------:R-:W-:Y:S01]  /*0660*/  BSSY.RECONVERGENT B1, `(.L_x_6) ;  /* 0x0000064000017945 */ /* 0x000fe20003800200 */
[--C-:B------:R-:W-:Y:S01]  /*0670*/  SHF.R.U32.HI R12, RZ, 0x17, R0.reuse ;  /* 0x00000017ff0c7819 */ /* 0x100fe20000011600 */
[----:B------:R-:W-:Y:S01]  /*0680*/  IMAD.MOV.U32 R14, RZ, RZ, R0 ;  /* 0x000000ffff0e7224 */ /* 0x000fe200078e0000 */
[----:B------:R-:W-:Y:S01]  /*0690*/  LOP3.LUT R13, R13, 0xff, RZ, 0xc0, !PT ;  /* 0x000000ff0d0d7812 */ /* 0x000fe200078ec0ff */
[----:B------:R-:W-:Y:S01]  /*06a0*/  IMAD.MOV.U32 R15, RZ, RZ, R3 ;  /* 0x000000ffff0f7224 */ /* 0x000fe200078e0003 */
[----:B------:R-:W-:-:S03]  /*06b0*/  LOP3.LUT R16, R12, 0xff, RZ, 0xc0, !PT ;  /* 0x000000ff0c107812 */ /* 0x000fc600078ec0ff */
[----:B------:R-:W-:Y:S01]  /*06c0*/  VIADD R17, R13, 0xffffffff ;  /* 0xffffffff0d117836 */ /* 0x000fe20000000000 */
[----:B------:R-:W-:-:S04]  /*06d0*/  IADD3 R18, PT, PT, R16, -0x1, RZ ;  /* 0xffffffff10127810 */ /* 0x000fc80007ffe0ff */
[----:B------:R-:W-:-:S04]  /*06e0*/  ISETP.GT.U32.AND P0, PT, R17, 0xfd, PT ;  /* 0x000000fd1100780c */ /* 0x000fc80003f04070 */
[----:B------:R-:W-:-:S13]  /*06f0*/  ISETP.GT.U32.OR P0, PT, R18, 0xfd, P0 ;  /* 0x000000fd1200780c */ /* 0x000fda0000704470 */
[----:B------:R-:W-:Y:S01]  /*0700*/  @!P0 IMAD.MOV.U32 R12, RZ, RZ, RZ ;  /* 0x000000ffff0c8224 */ /* 0x000fe200078e00ff */
[----:B------:R-:W-:Y:S06]  /*0710*/  @!P0 BRA `(.L_x_7) ;  /* 0x00000000005c8947 */ /* 0x000fec0003800000 */
[----:B------:R-:W-:Y:S02]  /*0720*/  FSETP.GTU.FTZ.AND P1, PT, |R3|, +INF , PT ;  /* 0x7f8000000300780b */ /* 0x000fe40003f3c200 */
[----:B------:R-:W-:-:S04]  /*0730*/  FSETP.GTU.FTZ.AND P0, PT, |R0|, +INF , PT ;  /* 0x7f8000000000780b */ /* 0x000fc80003f1c200 */
[----:B------:R-:W-:-:S13]  /*0740*/  PLOP3.LUT P0, PT, P0, P1, PT, 0xf8, 0x8f ;  /* 0x00000000008f781c */ /* 0x000fda0000703f70 */
[----:B------:R-:W-:Y:S05]  /*0750*/  @P0 BRA `(.L_x_8) ;  /* 0x00000004004c0947 */ /* 0x000fea0003800000 */
[----:B------:R-:W-:-:S13]  /*0760*/  LOP3.LUT P0, RZ, R15, 0x7fffffff, R14, 0xc8, !PT ;  /* 0x7fffffff0fff7812 */ /* 0x000fda000780c80e */
[----:B------:R-:W-:Y:S05]  /*0770*/  @!P0 BRA `(.L_x_9) ;  /* 0x00000004003c8947 */ /* 0x000fea0003800000 */
[C---:B------:R-:W-:Y:S02]  /*0780*/  FSETP.NEU.FTZ.AND P2, PT, |R0|.reuse, +INF , PT ;  /* 0x7f8000000000780b */ /* 0x040fe40003f5d200 */
[----:B------:R-:W-:Y:S02]  /*0790*/  FSETP.NEU.FTZ.AND P1, PT, |R3|, +INF , PT ;  /* 0x7f8000000300780b */ /* 0x000fe40003f3d200 */
[----:B------:R-:W-:-:S11]  /*07a0*/  FSETP.NEU.FTZ.AND P0, PT, |R0|, +INF , PT ;  /* 0x7f8000000000780b */ /* 0x000fd60003f1d200 */
[----:B------:R-:W-:Y:S05]  /*07b0*/  @!P1 BRA !P2, `(.L_x_9) ;  /* 0x00000004002c9947 */ /* 0x000fea0005000000 */
[----:B------:R-:W-:-:S04]  /*07c0*/  LOP3.LUT P2, RZ, R14, 0x7fffffff, RZ, 0xc0, !PT ;  /* 0x7fffffff0eff7812 */ /* 0x000fc8000784c0ff */
[----:B------:R-:W-:-:S13]  /*07d0*/  PLOP3.LUT P1, PT, P1, P2, PT, 0x2f, 0xf2 ;  /* 0x0000000000f2781c */ /* 0x000fda0000f24577 */
[----:B------:R-:W-:Y:S05]  /*07e0*/  @P1 BRA `(.L_x_10) ;  /* 0x0000000400181947 */ /* 0x000fea0003800000 */
[----:B------:R-:W-:-:S04]  /*07f0*/  LOP3.LUT P1, RZ, R15, 0x7fffffff, RZ, 0xc0, !PT ;  /* 0x7fffffff0fff7812 */ /* 0x000fc8000782c0ff */
[----:B------:R-:W-:-:S13]  /*0800*/  PLOP3.LUT P0, PT, P0, P1, PT, 0x2f, 0xf2 ;  /* 0x0000000000f2781c */ /* 0x000fda0000702577 */
[----:B------:R-:W-:Y:S05]  /*0810*/  @P0 BRA `(.L_x_11) ;  /* 0x0000000400000947 */ /* 0x000fea0003800000 */
[----:B------:R-:W-:Y:S02]  /*0820*/  ISETP.GE.AND P0, PT, R18, RZ, PT ;  /* 0x000000ff1200720c */ /* 0x000fe40003f06270 */
[----:B------:R-:W-:-:S11]  /*0830*/  ISETP.GE.AND P1, PT, R17, RZ, PT ;  /* 0x000000ff1100720c */ /* 0x000fd60003f26270 */
[----:B------:R-:W-:Y:S01]  /*0840*/  @P0 MOV R12, RZ ;  /* 0x000000ff000c0202 */ /* 0x000fe20000000f00 */
[----:B------:R-:W-:Y:S02]  /*0850*/  @!P0 IMAD.MOV.U32 R12, RZ, RZ, -0x40 ;  /* 0xffffffc0ff0c8424 */ /* 0x000fe400078e00ff */
[----:B------:R-:W-:Y:S01]  /*0860*/  @!P0 FFMA R14, R0, 1.84467440737095516160e+19, RZ ;  /* 0x5f800000000e8823 */ /* 0x000fe200000000ff */
[----:B------:R-:W-:Y:S01]  /*0870*/  @!P1 FFMA R15, R3, 1.84467440737095516160e+19, RZ ;  /* 0x5f800000030f9823 */ /* 0x000fe200000000ff */
[----:B------:R-:W-:-:S07]  /*0880*/  @!P1 VIADD R12, R12, 0x40 ;  /* 0x000000400c0c9836 */ /* 0x000fce0000000000 */
.L_x_7:
[----:B------:R-:W-:Y:S01]  /*0890*/  LEA R0, R13, 0xc0800000, 0x17 ;  /* 0xc08000000d007811 */ /* 0x000fe200078eb8ff */
[----:B------:R-:W-:Y:S01]  /*08a0*/  VIADD R16, R16, 0xffffff81 ;  /* 0xffffff8110107836 */ /* 0x000fe20000000000 */
[----:B------:R-:W-:Y:S02]  /*08b0*/  BSSY.RECONVERGENT B2, `(.L_x_12) ;  /* 0x0000035000027945 */ /* 0x000fe40003800200 */
[----:B------:R-:W-:Y:S01]  /*08c0*/  IADD3 R17, PT, PT, -R0, R15, RZ ;  /* 0x0000000f00117210 */ /* 0x000fe20007ffe1ff */
[----:B------:R-:W-:-:S03]  /*08d0*/  IMAD R0, R16, -0x800000, R14 ;  /* 0xff80000010007824 */ /* 0x000fc600078e020e */
[----:B------:R0:W1:Y:S01]  /*08e0*/  MUFU.RCP R15, R17 ;  /* 0x00000011000f7308 */ /* 0x0000620000001000 */
[----:B------:R-:W-:Y:S01]  /*08f0*/  FADD.FTZ R19, -R17, -RZ ;  /* 0x800000ff11137221 */ /* 0x000fe20000010100 */
[----:B0-----:R-:W-:-:S05]  /*0900*/  IADD3 R17, PT, PT, R16, 0x7f, -R13 ;  /* 0x0000007f10117810 */ /* 0x001fca0007ffe80d */
[----:B------:R-:W-:Y:S02]  /*0910*/  IMAD.IADD R17, R17, 0x1, R12 ;  /* 0x0000000111117824 */ /* 0x000fe400078e020c */
[----:B-1----:R-:W-:-:S04]  /*0920*/  FFMA R18, R15, R19, 1 ;  /* 0x3f8000000f127423 */ /* 0x002fc80000000013 */
[----:B------:R-:W-:-:S04]  /*0930*/  FFMA R15, R15, R18, R15 ;  /* 0x000000120f0f7223 */ /* 0x000fc8000000000f */
[----:B------:R-:W-:-:S04]  /*0940*/  FFMA R14, R0, R15, RZ ;  /* 0x0000000f000e7223 */ /* 0x000fc800000000ff */
[----:B------:R-:W-:-:S04]  /*0950*/  FFMA R18, R19, R14, R0 ;  /* 0x0000000e13127223 */ /* 0x000fc80000000000 */
[----:B------:R-:W-:-:S04]  /*0960*/  FFMA R18, R15, R18, R14 ;  /* 0x000000120f127223 */ /* 0x000fc8000000000e */
[----:B------:R-:W-:-:S04]  /*0970*/  FFMA R19, R19, R18, R0 ;  /* 0x0000001213137223 */ /* 0x000fc80000000000 */
[----:B------:R-:W-:-:S05]  /*0980*/  FFMA R0, R15, R19, R18 ;  /* 0x000000130f007223 */ /* 0x000fca0000000012 */
[----:B------:R-:W-:-:S04]  /*0990*/  SHF.R.U32.HI R13, RZ, 0x17, R0 ;  /* 0x00000017ff0d7819 */ /* 0x000fc80000011600 */
[----:B------:R-:W-:-:S04]  /*09a0*/  LOP3.LUT R13, R13, 0xff, RZ, 0xc0, !PT ;  /* 0x000000ff0d0d7812 */ /* 0x000fc800078ec0ff */
[----:B------:R-:W-:-:S05]  /*09b0*/  IADD3 R16, PT, PT, R13, R17, RZ ;  /* 0x000000110d107210 */ /* 0x000fca0007ffe0ff */
[----:B------:R-:W-:-:S05]  /*09c0*/  VIADD R12, R16, 0xffffffff ;  /* 0xffffffff100c7836 */ /* 0x000fca0000000000 */
[----:B------:R-:W-:-:S13]  /*09d0*/  ISETP.GE.U32.AND P0, PT, R12, 0xfe, PT ;  /* 0x000000fe0c00780c */ /* 0x000fda0003f06070 */
[----:B------:R-:W-:Y:S05]  /*09e0*/  @!P0 BRA `(.L_x_13) ;  /* 0x0000000000808947 */ /* 0x000fea0003800000 */
[----:B------:R-:W-:-:S13]  /*09f0*/  ISETP.GT.AND P0, PT, R16, 0xfe, PT ;  /* 0x000000fe1000780c */ /* 0x000fda0003f04270 */
[----:B------:R-:W-:Y:S05]  /*0a00*/  @P0 BRA `(.L_x_14) ;  /* 0x00000000006c0947 */ /* 0x000fea0003800000 */
[----:B------:R-:W-:-:S13]  /*0a10*/  ISETP.GE.AND P0, PT, R16, 0x1, PT ;  /* 0x000000011000780c */ /* 0x000fda0003f06270 */
[----:B------:R-:W-:Y:S05]  /*0a20*/  @P0 BRA `(.L_x_15) ;  /* 0x0000000000740947 */ /* 0x000fea0003800000 */
[----:B------:R-:W-:Y:S02]  /*0a30*/  ISETP.GE.AND P0, PT, R16, -0x18, PT ;  /* 0xffffffe81000780c */ /* 0x000fe40003f06270 */
[----:B------:R-:W-:-:S11]  /*0a40*/  LOP3.LUT R0, R0, 0x80000000, RZ, 0xc0, !PT ;  /* 0x8000000000007812 */ /* 0x000fd600078ec0ff */
[----:B------:R-:W-:Y:S05]  /*0a50*/  @!P0 BRA `(.L_x_15) ;  /* 0x0000000000688947 */ /* 0x000fea0003800000 */
[CCC-:B------:R-:W-:Y:S01]  /*0a60*/  FFMA.RZ R12, R15.reuse, R19.reuse, R18.reuse ;  /* 0x000000130f0c7223 */ /* 0x1c0fe2000000c012 */
[C---:B------:R-:W-:Y:S01]  /*0a70*/  VIADD R14, R16.reuse, 0x20 ;  /* 0x00000020100e7836 */ /* 0x040fe20000000000 */
[C---:B------:R-:W-:Y:S02]  /*0a80*/  ISETP.NE.AND P2, PT, R16.reuse, RZ, PT ;  /* 0x000000ff1000720c */ /* 0x040fe40003f45270 */
[----:B------:R-:W-:Y:S02]  /*0a90*/  ISETP.NE.AND P1, PT, R16, RZ, PT ;  /* 0x000000ff1000720c */ /* 0x000fe40003f25270 */
[----:B------:R-:W-:Y:S01]  /*0aa0*/  LOP3.LUT R13, R12, 0x7fffff, RZ, 0xc0, !PT ;  /* 0x007fffff0c0d7812 */ /* 0x000fe200078ec0ff */
[CCC-:B------:R-:W-:Y:S01]  /*0ab0*/  FFMA.RP R12, R15.reuse, R19.reuse, R18.reuse ;  /* 0x000000130f0c7223 */ /* 0x1c0fe20000008012 */
[----:B------:R-:W-:Y:S01]  /*0ac0*/  FFMA.RM R15, R15, R19, R18 ;  /* 0x000000130f0f7223 */ /* 0x000fe20000004012 */
[----:B------:R-:W-:Y:S02]  /*0ad0*/  IADD3 R16, PT, PT, -R16, RZ, RZ ;  /* 0x000000ff10107210 */ /* 0x000fe40007ffe1ff */
[----:B------:R-:W-:-:S02]  /*0ae0*/  LOP3.LUT R13, R13, 0x800000, RZ, 0xfc, !PT ;  /* 0x008000000d0d7812 */ /* 0x000fc400078efcff */
[----:B------:R-:W-:Y:S02]  /*0af0*/  FSETP.NEU.FTZ.AND P0, PT, R12, R15, PT ;  /* 0x0000000f0c00720b */ /* 0x000fe40003f1d000 */
[----:B------:R-:W-:Y:S02]  /*0b00*/  SHF.L.U32 R14, R13, R14, RZ ;  /* 0x0000000e0d0e7219 */ /* 0x000fe400000006ff */
[----:B------:R-:W-:Y:S02]  /*0b10*/  SEL R12, R16, RZ, P2 ;  /* 0x000000ff100c7207 */ /* 0x000fe40001000000 */
[----:B------:R-:W-:Y:S02]  /*0b20*/  ISETP.NE.AND P1, PT, R14, RZ, P1 ;  /* 0x000000ff0e00720c */ /* 0x000fe40000f25270 */
[----:B------:R-:W-:Y:S02]  /*0b30*/  SHF.R.U32.HI R12, RZ, R12, R13 ;  /* 0x0000000cff0c7219 */ /* 0x000fe4000001160d */
[----:B------:R-:W-:-:S02]  /*0b40*/  PLOP3.LUT P0, PT, P0, P1, PT, 0xf8, 0x8f ;  /* 0x00000000008f781c */ /* 0x000fc40000703f70 */
[----:B------:R-:W-:Y:S02]  /*0b50*/  SHF.R.U32.HI R14, RZ, 0x1, R12 ;  /* 0x00000001ff0e7819 */ /* 0x000fe4000001160c */
[----:B------:R-:W-:-:S04]  /*0b60*/  SEL R13, RZ, 0x1, !P0 ;  /* 0x00000001ff0d7807 */ /* 0x000fc80004000000 */
[----:B------:R-:W-:-:S04]  /*0b70*/  LOP3.LUT R13, R13, 0x1, R14, 0xf8, !PT ;  /* 0x000000010d0d7812 */ /* 0x000fc800078ef80e */
[----:B------:R-:W-:-:S05]  /*0b80*/  LOP3.LUT R13, R13, R12, RZ, 0xc0, !PT ;  /* 0x0000000c0d0d7212 */ /* 0x000fca00078ec0ff */
[----:B------:R-:W-:-:S05]  /*0b90*/  IMAD.IADD R13, R14, 0x1, R13 ;  /* 0x000000010e0d7824 */ /* 0x000fca00078e020d */
[----:B------:R-:W-:Y:S01]  /*0ba0*/  LOP3.LUT R0, R13, R0, RZ, 0xfc, !PT ;  /* 0x000000000d007212 */ /* 0x000fe200078efcff */
[----:B------:R-:W-:Y:S06]  /*0bb0*/  BRA `(.L_x_15) ;  /* 0x0000000000107947 */ /* 0x000fec0003800000 */
.L_x_14:
[----:B------:R-:W-:-:S04]  /*0bc0*/  LOP3.LUT R0, R0, 0x80000000, RZ, 0xc0, !PT ;  /* 0x8000000000007812 */ /* 0x000fc800078ec0ff */
[----:B------:R-:W-:Y:S01]  /*0bd0*/  LOP3.LUT R0, R0, 0x7f800000, RZ, 0xfc, !PT ;  /* 0x7f80000000007812 */ /* 0x000fe200078efcff */
[----:B------:R-:W-:Y:S06]  /*0be0*/  BRA `(.L_x_15) ;  /* 0x0000000000047947 */ /* 0x000fec0003800000 */
.L_x_13:
[----:B------:R-:W-:-:S07]  /*0bf0*/  IMAD R0, R17, 0x800000, R0 ;  /* 0x0080000011007824 */ /* 0x000fce00078e0200 */
.L_x_15:
[----:B------:R-:W-:Y:S05]  /*0c00*/  BSYNC.RECONVERGENT B2 ;  /* 0x0000000000027941 */ /* 0x000fea0003800200 */
.L_x_12:
[----:B------:R-:W-:Y:S05]  /*0c10*/  BRA `(.L_x_16) ;  /* 0x0000000000207947 */ /* 0x000fea0003800000 */
.L_x_11:
[----:B------:R-:W-:-:S04]  /*0c20*/  LOP3.LUT R0, R15, 0x80000000, R14, 0x48, !PT ;  /* 0x800000000f007812 */ /* 0x000fc800078e480e */
[----:B------:R-:W-:Y:S01]  /*0c30*/  LOP3.LUT R0, R0, 0x7f800000, RZ, 0xfc, !PT ;  /* 0x7f80000000007812 */ /* 0x000fe200078efcff */
[----:B------:R-:W-:Y:S06]  /*0c40*/  BRA `(.L_x_16) ;  /* 0x0000000000147947 */ /* 0x000fec0003800000 */
.L_x_10:
[----:B------:R-:W-:Y:S01]  /*0c50*/  LOP3.LUT R0, R15, 0x80000000, R14, 0x48, !PT ;  /* 0x800000000f007812 */ /* 0x000fe200078e480e */
[----:B------:R-:W-:Y:S06]  /*0c60*/  BRA `(.L_x_16) ;  /* 0x00000000000c7947 */ /* 0x000fec0003800000 */
.L_x_9:
[----:B------:R-:W0:Y:S01]  /*0c70*/  MUFU.RSQ R0, -QNAN ;  /* 0xffc0000000007908 */ /* 0x000e220000001400 */
[----:B------:R-:W-:Y:S05]  /*0c80*/  BRA `(.L_x_16) ;  /* 0x0000000000047947 */ /* 0x000fea0003800000 */
.L_x_8:
[----:B------:R-:W-:-:S07]  /*0c90*/  FADD.FTZ R0, R0, R3 ;  /* 0x0000000300007221 */ /* 0x000fce0000010000 */
.L_x_16:
[----:B------:R-:W-:Y:S05]  /*0ca0*/  BSYNC.RECONVERGENT B1 ;  /* 0x0000000000017941 */ /* 0x000fea0003800200 */
.L_x_6:
[----:B------:R-:W-:Y:S01]  /*0cb0*/  MOV R12, R10 ;  /* 0x0000000a000c7202 */ /* 0x000fe20000000f00 */
[----:B------:R-:W-:-:S04]  /*0cc0*/  IMAD.MOV.U32 R13, RZ, RZ, 0x0 ;  /* 0x00000000ff0d7424 */ /* 0x000fc800078e00ff */
[----:B0-----:R-:W-:Y:S05]  /*0cd0*/  RET.REL.NODEC R12 `(_Z30flash_attention_softmax_kernelPKfPfi) ;  /* 0xfffffff00cc87950 */ /* 0x001fea0003c3ffff */
.L_x_17:
[----:B------:R-:W-:-:S00]  /*0ce0*/  BRA `(.L_x_17) ;  /* 0xfffffffc00fc7947 */ /* 0x000fc0000383ffff */
[----:B------:R-:W-:-:S00]  /*0cf0*/  NOP ;  /* 0x0000000000007918 */ /* 0x000fc00000000000 */
        /* <DEDUP_REMOVED lines=8> */
.L_x_69:


//--------------------- .text._Z21online_softmax_kernelPKfPfi --------------------------
	.section	.text._Z21online_softmax_kernelPKfPfi,"ax",@progbits
	.align	128
        .global         _Z21online_softmax_kernelPKfPfi
        .type           _Z21online_softmax_kernelPKfPfi,@function
        .size           _Z21online_softmax_kernelPKfPfi,(.L_x_70 - _Z21online_softmax_kernelPKfPfi)
        .other          _Z21online_softmax_kernelPKfPfi,@"STO_CUDA_ENTRY STV_DEFAULT"
_Z21online_softmax_kernelPKfPfi:
.text._Z21online_softmax_kernelPKfPfi:
[----:B------:R-:W-:Y:S01]  /*0000*/  LDC R1, c[0x0][0x37c] ;  /* 0x0000df00ff017b82 */ /* 0x000fe20000000800 */
[----:B------:R-:W0:Y:S07]  /*0010*/  S2R R11, SR_TID.X ;  /* 0x00000000000b7919 */ /* 0x000e2e0000002100 */
[----:B------:R-:W1:Y:S01]  /*0020*/  LDC R2, c[0x0][0x390] ;  /* 0x0000e400ff027b82 */ /* 0x000e620000000800 */
[----:B------:R-:W-:-:S07]  /*0030*/  HFMA2 R5, -RZ, RZ, 0, 0 ;  /* 0x00000000ff057431 */ /* 0x000fce00000001ff */
[----:B------:R-:W2:Y:S08]  /*0040*/  LDC R10, c[0x0][0x360] ;  /* 0x0000d800ff0a7b82 */ /* 0x000eb00000000800 */
[----:B------:R-:W3:Y:S01]  /*0050*/  S2UR UR4, SR_CTAID.X ;  /* 0x00000000000479c3 */ /* 0x000ee20000002500 */
[----:B-1----:R-:W-:Y:S02]  /*0060*/  ISETP.GE.AND P1, PT, R2, 0x1, PT ;  /* 0x000000010200780c */ /* 0x002fe40003f26270 */
[----:B0-----:R-:W-:-:S13]  /*0070*/  ISETP.NE.AND P0, PT, R11, RZ, PT ;  /* 0x000000ff0b00720c */ /* 0x001fda0003f05270 */
[----:B------:R-:W0:Y:S01]  /*0080*/  @!P0 S2R R3, SR_CgaCtaId ;  /* 0x0000000000038919 */ /* 0x000e220000008800 */
[----:B------:R-:W-:Y:S02]  /*0090*/  @!P0 MOV R0, 0x400 ;  /* 0x0000040000008802 */ /* 0x000fe40000000f00 */
[----:B------:R-:W-:Y:S02]  /*00a0*/  @!P0 MOV R4, 0xff7fffff ;  /* 0xff7fffff00048802 */ /* 0x000fe40000000f00 */
[----:B0-----:R-:W-:-:S05]  /*00b0*/  @!P0 LEA R0, R3, R0, 0x18 ;  /* 0x0000000003008211 */ /* 0x001fca00078ec0ff */
[----:B------:R0:W-:Y:S01]  /*00c0*/  @!P0 STS.64 [R0], R4 ;  /* 0x0000000400008388 */ /* 0x0001e20000000a00 */
[----:B------:R-:W-:Y:S06]  /*00d0*/  BAR.SYNC.DEFER_BLOCKING 0x0 ;  /* 0x0000000000007b1d */ /* 0x000fec0000010000 */
[----:B--23--:R-:W-:Y:S05]  /*00e0*/  @!P1 EXIT ;  /* 0x000000000000994d */ /* 0x00cfea0003800000 */
[----:B------:R-:W1:Y:S01]  /*00f0*/  LDC.64 R6, c[0x0][0x380] ;  /* 0x0000e000ff067b82 */ /* 0x000e620000000a00 */
[----:B------:R-:W-:Y:S01]  /*0100*/  ISETP.NE.AND P0, PT, R2, 0x1, PT ;  /* 0x000000010200780c */ /* 0x000fe20003f05270 */
[----:B------:R-:W-:Y:S01]  /*0110*/  IMAD R10, R10, UR4, R11 ;  /* 0x000000040a0a7c24 */ /* 0x000fe2000f8e020b */
[----:B------:R-:W2:Y:S01]  /*0120*/  LDCU.64 UR6, c[0x0][0x358] ;  /* 0x00006b00ff0677ac */ /* 0x000ea20008000a00 */
[----:B------:R-:W-:-:S04]  /*0130*/  CS2R R12, SRZ ;  /* 0x00000000000c7805 */ /* 0x000fc8000001ff00 */
[----:B0-----:R-:W0:Y:S01]  /*0140*/  LDC.64 R4, c[0x0][0x388] ;  /* 0x0000e200ff047b82 */ /* 0x001e220000000a00 */
[----:B-1----:R-:W-:-:S04]  /*0150*/  IMAD.WIDE R6, R10, 0x4, R6 ;  /* 0x000000040a067825 */ /* 0x002fc800078e0206 */
[----:B0-----:R-:W-:Y:S01]  /*0160*/  IMAD.WIDE R4, R10, 0x4, R4 ;  /* 0x000000040a047825 */ /* 0x001fe200078e0204 */
[----:B--2---:R-:W-:Y:S06]  /*0170*/  @!P0 BRA `(.L_x_18) ;  /* 0x0000000800648947 */ /* 0x004fec0003800000 */
[----:B------:R-:W0:Y:S01]  /*0180*/  LDCU.64 UR4, c[0x0][0x380] ;  /* 0x00007000ff0477ac */ /* 0x000e220008000a00 */
[----:B------:R-:W-:Y:S01]  /*0190*/  LOP3.LUT R12, R2, 0x7ffffffe, RZ, 0xc0, !PT ;  /* 0x7ffffffe020c7812 */ /* 0x000fe200078ec0ff */
[----:B------:R-:W1:Y:S03]  /*01a0*/  LDCU UR8, c[0x0][0x390] ;  /* 0x00007200ff0877ac */ /* 0x000e660008000800 */
[----:B------:R-:W-:Y:S01]  /*01b0*/  IADD3 R17, PT, PT, -R12, RZ, RZ ;  /* 0x000000ff0c117210 */ /* 0x000fe20007ffe1ff */
[----:B0-----:R-:W-:-:S04]  /*01c0*/  UIADD3 UR4, UP0, UPT, UR4, 0x4, URZ ;  /* 0x0000000404047890 */ /* 0x001fc8000ff1e0ff */
[----:B------:R-:W-:Y:S02]  /*01d0*/  UIADD3.X UR5, UPT, UPT, URZ, UR5, URZ, UP0, !UPT ;  /* 0x00000005ff057290 */ /* 0x000fe400087fe4ff */
[----:B------:R-:W-:-:S04]  /*01e0*/  IMAD.U32 R8, RZ, RZ, UR4 ;  /* 0x00000004ff087e24 */ /* 0x000fc8000f8e00ff */
[----:B-1----:R-:W-:-:S07]  /*01f0*/  MOV R9, UR5 ;  /* 0x0000000500097c02 */ /* 0x002fce0008000f00 */
.L_x_31:
[----:B--2---:R-:W2:Y:S01]  /*0200*/  LDG.E R14, desc[UR6][R8.64+-0x4] ;  /* 0xfffffc06080e7981 */ /* 0x004ea2000c1e1900 */
[----:B0-----:R-:W0:Y:S01]  /*0210*/  S2UR UR5, SR_CgaCtaId ;  /* 0x00000000000579c3 */ /* 0x001e220000008800 */
[----:B------:R-:W-:Y:S01]  /*0220*/  UMOV UR4, 0x400 ;  /* 0x0000040000047882 */ /* 0x000fe20000000000 */
[----:B------:R-:W-:Y:S01]  /*0230*/  ISETP.NE.AND P0, PT, R11, RZ, PT ;  /* 0x000000ff0b00720c */ /* 0x000fe20003f05270 */
[----:B------:R-:W-:Y:S01]  /*0240*/  BSSY.RECONVERGENT B0, `(.L_x_19) ;  /* 0x000001e000007945 */ /* 0x000fe20003800200 */
[----:B0-----:R-:W-:-:S09]  /*0250*/  ULEA UR4, UR5, UR4, 0x18 ;  /* 0x0000000405047291 */ /* 0x001fd2000f8ec0ff */
[----:B------:R-:W2:Y:S02]  /*0260*/  LDS R13, [UR4] ;  /* 0x00000004ff0d7984 */ /* 0x000ea40008000800 */
[----:B-12---:R-:W-:-:S05]  /*0270*/  @!P0 FMNMX R0, R14, R13, !PT ;  /* 0x0000000d0e008209 */ /* 0x006fca0007800000 */
[----:B------:R0:W-:Y:S01]  /*0280*/  @!P0 STS [UR4], R0 ;  /* 0x00000000ff008988 */ /* 0x0001e20008000804 */
[----:B------:R-:W-:Y:S06]  /*0290*/  BAR.SYNC.DEFER_BLOCKING 0x0 ;  /* 0x0000000000007b1d */ /* 0x000fec0000010000 */
[----:B------:R-:W-:Y:S05]  /*02a0*/  @P0 BRA `(.L_x_20) ;  /* 0x00000000005c0947 */ /* 0x000fea0003800000 */
[----:B------:R-:W1:Y:S01]  /*02b0*/  LDS.64 R2, [UR4] ;  /* 0x00000004ff027984 */ /* 0x000e620008000a00 */
[----:B------:R-:W-:Y:S02]  /*02c0*/  HFMA2 R19, -RZ, RZ, 0.96630859375, -0.0022525787353515625 ;  /* 0x3bbb989dff137431 */ /* 0x000fe400000001ff */
[----:B------:R-:W-:Y:S02]  /*02d0*/  IMAD.MOV.U32 R21, RZ, RZ, 0x437c0000 ;  /* 0x437c0000ff157424 */ /* 0x000fe400078e00ff */
[--C-:B-1----:R-:W-:Y:S01]  /*02e0*/  FADD R14, R14, -R2.reuse ;  /* 0x800000020e0e7221 */ /* 0x102fe20000000000 */
[----:B------:R-:W-:-:S03]  /*02f0*/  FADD R2, R13, -R2 ;  /* 0x800000020d027221 */ /* 0x000fc60000000000 */
[----:B0-----:R-:W-:-:S04]  /*0300*/  FFMA.SAT R0, R14, R19, 0.5 ;  /* 0x3f0000000e007423 */ /* 0x001fc80000002013 */
[----:B------:R-:W-:Y:S01]  /*0310*/  FFMA.RM R15, R0, R21, 12582913 ;  /* 0x4b400001000f7423 */ /* 0x000fe20000004015 */
[----:B------:R-:W-:-:S03]  /*0320*/  FFMA.SAT R0, R2, R19, 0.5 ;  /* 0x3f00000002007423 */ /* 0x000fc60000002013 */
[C---:B------:R-:W-:Y:S01]  /*0330*/  FADD R13, R15.reuse, -12583039 ;  /* 0xcb40007f0f0d7421 */ /* 0x040fe20000000000 */
[----:B------:R-:W-:Y:S01]  /*0340*/  FFMA.RM R0, R0, R21, 12582913 ;  /* 0x4b40000100007423 */ /* 0x000fe20000004015 */
[----:B------:R-:W-:Y:S02]  /*0350*/  SHF.L.U32 R15, R15, 0x17, RZ ;  /* 0x000000170f0f7819 */ /* 0x000fe400000006ff */
[----:B------:R-:W-:Y:S01]  /*0360*/  FFMA R19, R14, 1.4426950216293334961, -R13 ;  /* 0x3fb8aa3b0e137823 */ /* 0x000fe2000000080d */
[C---:B------:R-:W-:Y:S01]  /*0370*/  FADD R13, R0.reuse, -12583039 ;  /* 0xcb40007f000d7421 */ /* 0x040fe20000000000 */
[----:B------:R-:W-:Y:S02]  /*0380*/  SHF.L.U32 R0, R0, 0x17, RZ ;  /* 0x0000001700007819 */ /* 0x000fe400000006ff */
[----:B------:R-:W-:Y:S01]  /*0390*/  FFMA R19, R14, 1.925963033500011079e-08, R19 ;  /* 0x32a570600e137823 */ /* 0x000fe20000000013 */
[----:B------:R-:W-:-:S03]  /*03a0*/  FFMA R13, R2, 1.4426950216293334961, -R13 ;  /* 0x3fb8aa3b020d7823 */ /* 0x000fc6000000080d */
[----:B------:R-:W0:Y:S01]  /*03b0*/  MUFU.EX2 R14, R19 ;  /* 0x00000013000e7308 */ /* 0x000e220000000800 */
[----:B------:R-:W-:-:S07]  /*03c0*/  FFMA R13, R2, 1.925963033500011079e-08, R13 ;  /* 0x32a57060020d7823 */ /* 0x000fce000000000d */
[----:B------:R-:W1:Y:S01]  /*03d0*/  MUFU.EX2 R13, R13 ;  /* 0x0000000d000d7308 */ /* 0x000e620000000800 */
[----:B0-----:R-:W-:Y:S01]  /*03e0*/  FMUL R15, R15, R14 ;  /* 0x0000000e0f0f7220 */ /* 0x001fe20000400000 */
[----:B-1----:R-:W-:-:S04]  /*03f0*/  FMUL R0, R0, R13 ;  /* 0x0000000d00007220 */ /* 0x002fc80000400000 */
[----:B------:R-:W-:-:S05]  /*0400*/  FFMA R0, R0, R3, R15 ;  /* 0x0000000300007223 */ /* 0x000fca000000000f */
[----:B------:R1:W-:Y:S02]  /*0410*/  STS [UR4+0x4], R0 ;  /* 0x00000400ff007988 */ /* 0x0003e40008000804 */
.L_x_20:
[----:B------:R-:W-:Y:S05]  /*0420*/  BSYNC.RECONVERGENT B0 ;  /* 0x0000000000007941 */ /* 0x000fea0003800200 */
.L_x_19:
[----:B------:R-:W-:Y:S01]  /*0430*/  BAR.SYNC.DEFER_BLOCKING 0x0 ;  /* 0x0000000000007b1d */ /* 0x000fe20000010000 */
[----:B------:R-:W-:Y:S01]  /*0440*/  ISETP.GE.AND P0, PT, R10, UR8, PT ;  /* 0x000000080a007c0c */ /* 0x000fe2000bf06270 */
[----:B------:R-:W-:-:S04]  /*0450*/  VIADD R17, R17, 0x2 ;  /* 0x0000000211117836 */ /* 0x000fc80000000000 */
[----:B------:R-:W-:Y:S01]  /*0460*/  BSSY.RECONVERGENT B0, `(.L_x_21) ;  /* 0x000001e000007945 */ /* 0x000fe20003800200 */
[----:B------:R-:W-:Y:S01]  /*0470*/  ISETP.NE.AND P2, PT, R17, RZ, PT ;  /* 0x000000ff1100720c */ /* 0x000fe20003f45270 */
[----:B------:R-:W2:Y:S06]  /*0480*/  LDS.64 R2, [UR4] ;  /* 0x00000004ff027984 */ /* 0x000eac0008000a00 */
[----:B------:R-:W-:Y:S06]  /*0490*/  @P0 BRA `(.L_x_22) ;  /* 0x0000000000680947 */ /* 0x000fec0003800000 */
[----:B------:R-:W3:Y:S01]  /*04a0*/  LDG.E R13, desc[UR6][R6.64] ;  /* 0x00000006060d7981 */ /* 0x000ee2000c1e1900 */
[----:B------:R-:W-:Y:S01]  /*04b0*/  HFMA2 R15, -RZ, RZ, 3.7421875, 0 ;  /* 0x437c0000ff0f7431 */ /* 0x000fe200000001ff */
[----:B01----:R-:W-:Y:S01]  /*04c0*/  MOV R0, 0x3bbb989d ;  /* 0x3bbb989d00007802 */ /* 0x003fe20000000f00 */
[----:B--2---:R-:W0:Y:S01]  /*04d0*/  MUFU.RCP R16, R3 ;  /* 0x0000000300107308 */ /* 0x004e220000001000 */
[----:B------:R-:W-:Y:S01]  /*04e0*/  BSSY.RECONVERGENT B1, `(.L_x_23) ;  /* 0x0000014000017945 */ /* 0x000fe20003800200 */
[----:B---3--:R-:W-:-:S04]  /*04f0*/  FADD R13, -R2, R13 ;  /* 0x0000000d020d7221 */ /* 0x008fc80000000100 */
[----:B------:R-:W-:-:S04]  /*0500*/  FFMA.SAT R0, R13, R0, 0.5 ;  /* 0x3f0000000d007423 */ /* 0x000fc80000002000 */
[----:B------:R-:W-:Y:S01]  /*0510*/  FFMA.RM R0, R0, R15, 12582913 ;  /* 0x4b40000100007423 */ /* 0x000fe2000000400f */
[----:B0-----:R-:W-:-:S03]  /*0520*/  FFMA R15, R16, -R3, 1 ;  /* 0x3f800000100f7423 */ /* 0x001fc60000000803 */
[C---:B------:R-:W-:Y:S01]  /*0530*/  FADD R14, R0.reuse, -12583039 ;  /* 0xcb40007f000e7421 */ /* 0x040fe20000000000 */
[----:B------:R-:W-:Y:S02]  /*0540*/  IMAD.SHL.U32 R0, R0, 0x800000, RZ ;  /* 0x0080000000007824 */ /* 0x000fe400078e00ff */
[----:B------:R-:W-:Y:S01]  /*0550*/  FFMA R15, R16, R15, R16 ;  /* 0x0000000f100f7223 */ /* 0x000fe20000000010 */
[----:B------:R-:W-:-:S04]  /*0560*/  FFMA R14, R13, 1.4426950216293334961, -R14 ;  /* 0x3fb8aa3b0d0e7823 */ /* 0x000fc8000000080e */
[----:B------:R-:W-:-:S04]  /*0570*/  FFMA R14, R13, 1.925963033500011079e-08, R14 ;  /* 0x32a570600d0e7823 */ /* 0x000fc8000000000e */
[----:B------:R-:W0:Y:S02]  /*0580*/  MUFU.EX2 R13, R14 ;  /* 0x0000000e000d7308 */ /* 0x000e240000000800 */
[----:B0-----:R-:W-:-:S06]  /*0590*/  FMUL R0, R0, R13 ;  /* 0x0000000d00007220 */ /* 0x001fcc0000400000 */
[----:B------:R-:W0:Y:S01]  /*05a0*/  FCHK P0, R0, R3 ;  /* 0x0000000300007302 */ /* 0x000e220000000000 */
[----:B------:R-:W-:-:S04]  /*05b0*/  FFMA R16, R0, R15, RZ ;  /* 0x0000000f00107223 */ /* 0x000fc800000000ff */
[----:B------:R-:W-:-:S04]  /*05c0*/  FFMA R13, R16, -R3, R0 ;  /* 0x80000003100d7223 */ /* 0x000fc80000000000 */
[----:B------:R-:W-:Y:S01]  /*05d0*/  FFMA R13, R15, R13, R16 ;  /* 0x0000000d0f0d7223 */ /* 0x000fe20000000010 */
[----:B0-----:R-:W-:Y:S06]  /*05e0*/  @!P0 BRA `(.L_x_24) ;  /* 0x00000000000c8947 */ /* 0x001fec0003800000 */
[----:B------:R-:W-:-:S07]  /*05f0*/  MOV R14, 0x610 ;  /* 0x00000610000e7802 */ /* 0x000fce0000000f00 */
[----:B------:R-:W-:Y:S05]  /*0600*/  CALL.REL.NOINC `($__internal_1_$__cuda_sm3x_div_rn_noftz_f32_slowpath) ;  /* 0x0000000800647944 */ /* 0x000fea0003c00000 */
[----:B------:R-:W-:-:S07]  /*0610*/  MOV R13, R0 ;  /* 0x00000000000d7202 */ /* 0x000fce0000000f00 */
.L_x_24:
[----:B------:R-:W-:Y:S05]  /*0620*/  BSYNC.RECONVERGENT B1 ;  /* 0x0000000000017941 */ /* 0x000fea0003800200 */
.L_x_23:
[----:B------:R3:W-:Y:S02]  /*0630*/  STG.E desc[UR6][R4.64], R13 ;  /* 0x0000000d04007986 */ /* 0x0007e4000c101906 */
.L_x_22:
[----:B------:R-:W-:Y:S05]  /*0640*/  BSYNC.RECONVERGENT B0 ;  /* 0x0000000000007941 */ /* 0x000fea0003800200 */
.L_x_21:
[----:B---3--:R-:W0:Y:S01]  /*0650*/  LDG.E R13, desc[UR6][R8.64] ;  /* 0x00000006080d7981 */ /* 0x008e22000c1e1900 */
[----:B------:R-:W-:Y:S01]  /*0660*/  ISETP.NE.AND P0, PT, R11, RZ, PT ;  /* 0x000000ff0b00720c */ /* 0x000fe20003f05270 */
[----:B------:R-:W-:-:S12]  /*0670*/  BSSY.RECONVERGENT B0, `(.L_x_25) ;  /* 0x0000022000007945 */ /* 0x000fd80003800200 */
[----:B------:R-:W3:Y:S01]  /*0680*/  @!P0 S2R R14, SR_CgaCtaId ;  /* 0x00000000000e8919 */ /* 0x000ee20000008800 */
[----:B--2---:R-:W-:-:S04]  /*0690*/  @!P0 MOV R3, 0x400 ;  /* 0x0000040000038802 */ /* 0x004fc80000000f00 */
[----:B---3--:R-:W-:Y:S02]  /*06a0*/  @!P0 LEA R3, R14, R3, 0x18 ;  /* 0x000000030e038211 */ /* 0x008fe400078ec0ff */
[----:B01----:R-:W-:-:S05]  /*06b0*/  @!P0 FMNMX R0, R2, R13, !PT ;  /* 0x0000000d02008209 */ /* 0x003fca0007800000 */
[----:B------:R0:W-:Y:S01]  /*06c0*/  @!P0 STS [R3], R0 ;  /* 0x0000000003008388 */ /* 0x0001e20000000800 */
[----:B------:R-:W-:Y:S06]  /*06d0*/  BAR.SYNC.DEFER_BLOCKING 0x0 ;  /* 0x0000000000007b1d */ /* 0x000fec0000010000 */
[----:B------:R-:W-:Y:S05]  /*06e0*/  @P0 BRA `(.L_x_26) ;  /* 0x0000000000680947 */ /* 0x000fea0003800000 */
[----:B------:R-:W1:Y:S01]  /*06f0*/  S2UR UR5, SR_CgaCtaId ;  /* 0x00000000000579c3 */ /* 0x000e620000008800 */
[----:B------:R-:W-:Y:S01]  /*0700*/  UMOV UR4, 0x400 ;  /* 0x0000040000047882 */ /* 0x000fe20000000000 */
[----:B0-----:R-:W-:Y:S01]  /*0710*/  HFMA2 R3, -RZ, RZ, 0.96630859375, -0.0022525787353515625 ;  /* 0x3bbb989dff037431 */ /* 0x001fe200000001ff */
[----:B------:R-:W-:Y:S01]  /*0720*/  MOV R19, 0x437c0000 ;  /* 0x437c000000137802 */ /* 0x000fe20000000f00 */
[----:B-1----:R-:W-:-:S09]  /*0730*/  ULEA UR4, UR5, UR4, 0x18 ;  /* 0x0000000405047291 */ /* 0x002fd2000f8ec0ff */
[----:B------:R-:W0:Y:S02]  /*0740*/  LDS.64 R14, [UR4] ;  /* 0x00000004ff0e7984 */ /* 0x000e240008000a00 */
[--C-:B0-----:R-:W-:Y:S01]  /*0750*/  FADD R13, R13, -R14.reuse ;  /* 0x8000000e0d0d7221 */ /* 0x101fe20000000000 */
[----:B------:R-:W-:-:S03]  /*0760*/  FADD R2, R2, -R14 ;  /* 0x8000000e02027221 */ /* 0x000fc60000000000 */
[----:B------:R-:W-:-:S04]  /*0770*/  FFMA.SAT R0, R13, R3, 0.5 ;  /* 0x3f0000000d007423 */ /* 0x000fc80000002003 */
[----:B------:R-:W-:Y:S01]  /*0780*/  FFMA.RM R14, R0, R19, 12582913 ;  /* 0x4b400001000e7423 */ /* 0x000fe20000004013 */
[----:B------:R-:W-:-:S03]  /*0790*/  FFMA.SAT R0, R2, R3, 0.5 ;  /* 0x3f00000002007423 */ /* 0x000fc60000002003 */
[----:B------:R-:W-:Y:S01]  /*07a0*/  FADD R16, R14, -12583039 ;  /* 0xcb40007f0e107421 */ /* 0x000fe20000000000 */
[----:B------:R-:W-:Y:S01]  /*07b0*/  FFMA.RM R0, R0, R19, 12582913 ;  /* 0x4b40000100007423 */ /* 0x000fe20000004013 */
[----:B------:R-:W-:Y:S02]  /*07c0*/  IMAD.SHL.U32 R14, R14, 0x800000, RZ ;  /* 0x008000000e0e7824 */ /* 0x000fe400078e00ff */
[C---:B------:R-:W-:Y:S01]  /*07d0*/  FFMA R16, R13.reuse, 1.4426950216293334961, -R16 ;  /* 0x3fb8aa3b0d107823 */ /* 0x040fe20000000810 */
        /* <DEDUP_REMOVED lines=11> */
.L_x_26:
[----:B------:R-:W-:Y:S05]  /*0890*/  BSYNC.RECONVERGENT B0 ;  /* 0x0000000000007941 */ /* 0x000fea0003800200 */
.L_x_25:
[----:B------:R-:W-:Y:S01]  /*08a0*/  BAR.SYNC.DEFER_BLOCKING 0x0 ;  /* 0x0000000000007b1d */ /* 0x000fe20000010000 */
[----:B------:R-:W-:-:S05]  /*08b0*/  ISETP.GE.AND P0, PT, R10, UR8, PT ;  /* 0x000000080a007c0c */ /* 0x000fca000bf06270 */
[----:B------:R-:W-:Y:S08]  /*08c0*/  BSSY.RECONVERGENT B0, `(.L_x_27) ;  /* 0x0000020000007945 */ /* 0x000ff00003800200 */
[----:B------:R-:W-:Y:S05]  /*08d0*/  @P0 BRA `(.L_x_28) ;  /* 0x0000000000780947 */ /* 0x000fea0003800000 */
[----:B------:R-:W2:Y:S01]  /*08e0*/  LDG.E R13, desc[UR6][R6.64] ;  /* 0x00000006060d7981 */ /* 0x000ea2000c1e1900 */
[----:B------:R-:W3:Y:S01]  /*08f0*/  S2UR UR5, SR_CgaCtaId ;  /* 0x00000000000579c3 */ /* 0x000ee20000008800 */
[----:B------:R-:W-:Y:S01]  /*0900*/  UMOV UR4, 0x400 ;  /* 0x0000040000047882 */ /* 0x000fe20000000000 */
[----:B------:R-:W-:Y:S01]  /*0910*/  HFMA2 R15, -RZ, RZ, 0.96630859375, -0.0022525787353515625 ;  /* 0x3bbb989dff0f7431 */ /* 0x000fe200000001ff */
[----:B------:R-:W-:Y:S01]  /*0920*/  BSSY.RECONVERGENT B1, `(.L_x_29) ;  /* 0x0000018000017945 */ /* 0x000fe20003800200 */
[----:B---3--:R-:W-:-:S09]  /*0930*/  ULEA UR4, UR5, UR4, 0x18 ;  /* 0x0000000405047291 */ /* 0x008fd2000f8ec0ff */
[----:B0-----:R-:W0:Y:S02]  /*0940*/  LDS.64 R2, [UR4] ;  /* 0x00000004ff027984 */ /* 0x001e240008000a00 */
[----:B0-----:R-:W0:Y:S01]  /*0950*/  MUFU.RCP R14, R3 ;  /* 0x00000003000e7308 */ /* 0x001e220000001000 */
[----:B--2---:R-:W-:Y:S01]  /*0960*/  FADD R2, R13, -R2 ;  /* 0x800000020d027221 */ /* 0x004fe20000000000 */
[----:B------:R-:W-:-:S03]  /*0970*/  MOV R13, 0x437c0000 ;  /* 0x437c0000000d7802 */ /* 0x000fc60000000f00 */
[----:B-1----:R-:W-:Y:S01]  /*0980*/  FFMA.SAT R0, R2, R15, 0.5 ;  /* 0x3f00000002007423 */ /* 0x002fe2000000200f */
[----:B0-----:R-:W-:-:S03]  /*0990*/  FFMA R15, R14, -R3, 1 ;  /* 0x3f8000000e0f7423 */ /* 0x001fc60000000803 */
[----:B------:R-:W-:Y:S01]  /*09a0*/  FFMA.RM R0, R0, R13, 12582913 ;  /* 0x4b40000100007423 */ /* 0x000fe2000000400d */
[----:B------:R-:W-:-:S03]  /*09b0*/  FFMA R15, R14, R15, R14 ;  /* 0x0000000f0e0f7223 */ /* 0x000fc6000000000e */
[C---:B------:R-:W-:Y:S01]  /*09c0*/  FADD R13, R0.reuse, -12583039 ;  /* 0xcb40007f000d7421 */ /* 0x040fe20000000000 */
[----:B------:R-:W-:-:S03]  /*09d0*/  IMAD.SHL.U32 R0, R0, 0x800000, RZ ;  /* 0x0080000000007824 */ /* 0x000fc600078e00ff */
[----:B------:R-:W-:-:S04]  /*09e0*/  FFMA R13, R2, 1.4426950216293334961, -R13 ;  /* 0x3fb8aa3b020d7823 */ /* 0x000fc8000000080d */
[----:B------:R-:W-:-:S06]  /*09f0*/  FFMA R13, R2, 1.925963033500011079e-08, R13 ;  /* 0x32a57060020d7823 */ /* 0x000fcc000000000d */
        /* <DEDUP_REMOVED lines=10> */
.L_x_30:
[----:B------:R-:W-:Y:S05]  /*0aa0*/  BSYNC.RECONVERGENT B1 ;  /* 0x0000000000017941 */ /* 0x000fea0003800200 */
.L_x_29:
[----:B------:R2:W-:Y:S02]  /*0ab0*/  STG.E desc[UR6][R4.64], R15 ;  /* 0x0000000f04007986 */ /* 0x0005e4000c101906 */
.L_x_28:
[----:B------:R-:W-:Y:S05]  /*0ac0*/  BSYNC.RECONVERGENT B0 ;  /* 0x0000000000007941 */ /* 0x000fea0003800200 */
.L_x_27:
[----:B------:R-:W-:-:S04]  /*0ad0*/  IADD3 R8, P0, PT, R8, 0x8, RZ ;  /* 0x0000000808087810 */ /* 0x000fc80007f1e0ff */
[----:B------:R-:W-:Y:S01]  /*0ae0*/  IADD3.X R9, PT, PT, RZ, R9, RZ, P0, !PT ;  /* 0x00000009ff097210 */ /* 0x000fe200007fe4ff */
[----:B------:R-:W-:Y:S08]  /*0af0*/  @P2 BRA `(.L_x_31) ;  /* 0xfffffff400c02947 */ /* 0x000ff0000383ffff */
[----:B------:R-:W-:-:S07]  /*0b00*/  HFMA2 R13, -RZ, RZ, 0, 0 ;  /* 0x00000000ff0d7431 */ /* 0x000fce00000001ff */
.L_x_18:
[----:B--2---:R-:W0:Y:S02]  /*0b10*/  LDC R15, c[0x0][0x390] ;  /* 0x0000e400ff0f7b82 */ /* 0x004e240000000800 */
[----:B01----:R-:W-:-:S04]  /*0b20*/  LOP3.LUT R0, R15, 0x1, RZ, 0xc0, !PT ;  /* 0x000000010f007812 */ /* 0x003fc800078ec0ff */
[----:B------:R-:W-:-:S13]  /*0b30*/  ISETP.NE.U32.AND P0, PT, R0, 0x1, PT ;  /* 0x000000010000780c */ /* 0x000fda0003f05070 */
[----:B------:R-:W-:Y:S05]  /*0b40*/  @P0 EXIT ;  /* 0x000000000000094d */ /* 0x000fea0003800000 */
[----:B------:R-:W0:Y:S02]  /*0b50*/  LDC.64 R2, c[0x0][0x380] ;  /* 0x0000e000ff027b82 */ /* 0x000e240000000a00 */
[----:B0-----:R-:W-:-:S04]  /*0b60*/  LEA R2, P0, R12, R2, 0x2 ;  /* 0x000000020c027211 */ /* 0x001fc800078010ff */
[----:B------:R-:W-:-:S05]  /*0b70*/  LEA.HI.X R3, R12, R3, R13, 0x2, P0 ;  /* 0x000000030c037211 */ /* 0x000fca00000f140d */
[----:B------:R-:W2:Y:S01]  /*0b80*/  LDG.E R8, desc[UR6][R2.64] ;  /* 0x0000000602087981 */ /* 0x000ea2000c1e1900 */
[----:B------:R-:W0:Y:S01]  /*0b90*/  S2UR UR5, SR_CgaCtaId ;  /* 0x00000000000579c3 */ /* 0x000e220000008800 */
[----:B------:R-:W-:Y:S01]  /*0ba0*/  UMOV UR4, 0x400 ;  /* 0x0000040000047882 */ /* 0x000fe20000000000 */
[----:B------:R-:W-:Y:S01]  /*0bb0*/  ISETP.NE.AND P0, PT, R11, RZ, PT ;  /* 0x000000ff0b00720c */ /* 0x000fe20003f05270 */
[----:B------:R-:W-:Y:S01]  /*0bc0*/  BSSY.RECONVERGENT B0, `(.L_x_32) ;  /* 0x000001f000007945 */ /* 0x000fe20003800200 */
[----:B------:R-:W-:Y:S01]  /*0bd0*/  ISETP.GE.AND P1, PT, R10, R15, PT ;  /* 0x0000000f0a00720c */ /* 0x000fe20003f26270 */
[----:B0-----:R-:W-:-:S09]  /*0be0*/  ULEA UR4, UR5, UR4, 0x18 ;  /* 0x0000000405047291 */ /* 0x001fd2000f8ec0ff */
[----:B------:R-:W2:Y:S02]  /*0bf0*/  LDS R9, [UR4] ;  /* 0x00000004ff097984 */ /* 0x000ea40008000800 */
[----:B--2---:R-:W-:-:S05]  /*0c00*/  @!P0 FMNMX R0, R8, R9, !PT ;  /* 0x0000000908008209 */ /* 0x004fca0007800000 */
[----:B------:R0:W-:Y:S01]  /*0c10*/  @!P0 STS [UR4], R0 ;  /* 0x00000000ff008988 */ /* 0x0001e20008000804 */
[----:B------:R-:W-:Y:S06]  /*0c20*/  BAR.SYNC.DEFER_BLOCKING 0x0 ;  /* 0x0000000000007b1d */ /* 0x000fec0000010000 */
[----:B------:R-:W-:Y:S05]  /*0c30*/  @P0 BRA `(.L_x_33) ;  /* 0x00000000005c0947 */ /* 0x000fea0003800000 */
[----:B------:R-:W1:Y:S01]  /*0c40*/  LDS.64 R2, [UR4] ;  /* 0x00000004ff027984 */ /* 0x000e620008000a00 */
[----:B------:R-:W-:Y:S01]  /*0c50*/  IMAD.MOV.U32 R11, RZ, RZ, 0x3bbb989d ;  /* 0x3bbb989dff0b7424 */ /* 0x000fe200078e00ff */
[----:B------:R-:W-:Y:S01]  /*0c60*/  MOV R13, 0x437c0000 ;  /* 0x437c0000000d7802 */ /* 0x000fe20000000f00 */
[--C-:B-1----:R-:W-:Y:S01]  /*0c70*/  FADD R8, R8, -R2.reuse ;  /* 0x8000000208087221 */ /* 0x102fe20000000000 */
[----:B------:R-:W-:-:S03]  /*0c80*/  FADD R2, R9, -R2 ;  /* 0x8000000209027221 */ /* 0x000fc60000000000 */
[----:B0-----:R-:W-:-:S04]  /*0c90*/  FFMA.SAT R0, R8, R11, 0.5 ;  /* 0x3f00000008007423 */ /* 0x001fc8000000200b */
[----:B------:R-:W-:Y:S01]  /*0ca0*/  FFMA.RM R10, R0, R13, 12582913 ;  /* 0x4b400001000a7423 */ /* 0x000fe2000000400d */
[----:B------:R-:W-:-:S03]  /*0cb0*/  FFMA.SAT R0, R2, R11, 0.5 ;  /* 0x3f00000002007423 */ /* 0x000fc6000000200b */
[----:B------:R-:W-:Y:S01]  /*0cc0*/  FADD R9, R10, -12583039 ;  /* 0xcb40007f0a097421 */ /* 0x000fe20000000000 */
[----:B------:R-:W-:Y:S01]  /*0cd0*/  FFMA.RM R0, R0, R13, 12582913 ;  /* 0x4b40000100007423 */ /* 0x000fe2000000400d */
[----:B------:R-:W-:Y:S02]  /*0ce0*/  SHF.L.U32 R10, R10, 0x17, RZ ;  /* 0x000000170a0a7819 */ /* 0x000fe400000006ff */
[----:B------:R-:W-:Y:S01]  /*0cf0*/  FFMA R11, R8, 1.4426950216293334961, -R9 ;  /* 0x3fb8aa3b080b7823 */ /* 0x000fe20000000809 */
[C---:B------:R-:W-:Y:S01]  /*0d00*/  FADD R9, R0.reuse, -12583039 ;  /* 0xcb40007f00097421 */ /* 0x040fe20000000000 */
[----:B------:R-:W-:Y:S02]  /*0d10*/  SHF.L.U32 R0, R0, 0x17, RZ ;  /* 0x0000001700007819 */ /* 0x000fe400000006ff */
[----:B------:R-:W-:Y:S01]  /*0d20*/  FFMA R11, R8, 1.925963033500011079e-08, R11 ;  /* 0x32a57060080b7823 */ /* 0x000fe2000000000b */
[----:B------:R-:W-:-:S04]  /*0d30*/  FFMA R9, R2, 1.4426950216293334961, -R9 ;  /* 0x3fb8aa3b02097823 */ /* 0x000fc80000000809 */
[----:B------:R-:W-:Y:S01]  /*0d40*/  FFMA R9, R2, 1.925963033500011079e-08, R9 ;  /* 0x32a5706002097823 */ /* 0x000fe20000000009 */
[----:B------:R-:W0:Y:S08]  /*0d50*/  MUFU.EX2 R11, R11 ;  /* 0x0000000b000b7308 */ /* 0x000e300000000800 */
[----:B------:R-:W1:Y:S01]  /*0d60*/  MUFU.EX2 R9, R9 ;  /* 0x0000000900097308 */ /* 0x000e620000000800 */
[----:B0-----:R-:W-:Y:S01]  /*0d70*/  FMUL R13, R10, R11 ;  /* 0x0000000b0a0d7220 */ /* 0x001fe20000400000 */
[----:B-1----:R-:W-:-:S04]  /*0d80*/  FMUL R0, R0, R9 ;  /* 0x0000000900007220 */ /* 0x002fc80000400000 */
[----:B------:R-:W-:-:S05]  /*0d90*/  FFMA R0, R0, R3, R13 ;  /* 0x0000000300007223 */ /* 0x000fca000000000d */
[----:B------:R1:W-:Y:S02]  /*0da0*/  STS [UR4+0x4], R0 ;  /* 0x00000400ff007988 */ /* 0x0003e40008000804 */
.L_x_33:
[----:B------:R-:W-:Y:S05]  /*0db0*/  BSYNC.RECONVERGENT B0 ;  /* 0x0000000000007941 */ /* 0x000fea0003800200 */
.L_x_32:
[----:B------:R-:W-:Y:S06]  /*0dc0*/  BAR.SYNC.DEFER_BLOCKING 0x0 ;  /* 0x0000000000007b1d */ /* 0x000fec0000010000 */
[----:B------:R-:W-:Y:S05]  /*0dd0*/  @P1 EXIT ;  /* 0x000000000000194d */ /* 0x000fea0003800000 */
[----:B------:R-:W2:Y:S01]  /*0de0*/  LDG.E R7, desc[UR6][R6.64] ;  /* 0x0000000606077981 */ /* 0x000ea2000c1e1900 */
[----:B------:R-:W-:Y:S02]  /*0df0*/  HFMA2 R11, -RZ, RZ, 3.7421875, 0 ;  /* 0x437c0000ff0b7431 */ /* 0x000fe400000001ff */
[----:B------:R-:W-:Y:S01]  /*0e00*/  IMAD.MOV.U32 R9, RZ, RZ, 0x3bbb989d ;  /* 0x3bbb989dff097424 */ /* 0x000fe200078e00ff */
[----:B------:R-:W-:Y:S01]  /*0e10*/  BSSY.RECONVERGENT B0, `(.L_x_34) ;  /* 0x0000016000007945 */ /* 0x000fe20003800200 */
[----:B------:R-:W3:Y:S02]  /*0e20*/  LDS.64 R2, [UR4] ;  /* 0x00000004ff027984 */ /* 0x000ee40008000a00 */
[----:B---3--:R-:W3:Y:S01]  /*0e30*/  MUFU.RCP R8, R3 ;  /* 0x0000000300087308 */ /* 0x008ee20000001000 */
[----:B--2---:R-:W-:Y:S01]  /*0e40*/  FADD R2, R7, -R2 ;  /* 0x8000000207027221 */ /* 0x004fe20000000000 */
[----:B---3--:R-:W-:-:S03]  /*0e50*/  FFMA R7, R8, -R3, 1 ;  /* 0x3f80000008077423 */ /* 0x008fc60000000803 */
[----:B01----:R-:W-:Y:S01]  /*0e60*/  FFMA.SAT R0, R2, R9, 0.5 ;  /* 0x3f00000002007423 */ /* 0x003fe20000002009 */
[----:B------:R-:W-:-:S03]  /*0e70*/  FFMA R7, R8, R7, R8 ;  /* 0x0000000708077223 */ /* 0x000fc60000000008 */
[----:B------:R-:W-:-:S04]  /*0e80*/  FFMA.RM R0, R0, R11, 12582913 ;  /* 0x4b40000100007423 */ /* 0x000fc8000000400b */
[C---:B------:R-:W-:Y:S01]  /*0e90*/  FADD R9, R0.reuse, -12583039 ;  /* 0xcb40007f00097421 */ /* 0x040fe20000000000 */
[----:B------:R-:W-:-:S03]  /*0ea0*/  SHF.L.U32 R0, R0, 0x17, RZ ;  /* 0x0000001700007819 */ /* 0x000fc600000006ff */
        /* <DEDUP_REMOVED lines=12> */
.L_x_35:
[----:B------:R-:W-:Y:S05]  /*0f70*/  BSYNC.RECONVERGENT B0 ;  /* 0x0000000000007941 */ /* 0x000fea0003800200 */
.L_x_34:
[----:B------:R-:W-:Y:S01]  /*0f80*/  STG.E desc[UR6][R4.64], R7 ;  /* 0x0000000704007986 */ /* 0x000fe2000c101906 */
[----:B------:R-:W-:Y:S05]  /*0f90*/  EXIT ;  /* 0x000000000000794d */ /* 0x000fea0003800000 */
        .weak           $__internal_1_$__cuda_sm3x_div_rn_noftz_f32_slowpath
        .type           $__internal_1_$__cuda_sm3x_div_rn_noftz_f32_slowpath,@function
        .size           $__internal_1_$__cuda_sm3x_div_rn_noftz_f32_slowpath,(.L_x_70 - $__internal_1_$__cuda_sm3x_div_rn_noftz_f32_slowpath)
$__internal_1_$__cuda_sm3x_div_rn_noftz_f32_slowpath:
[----:B------:R-:W-:Y:S01]  /*0fa0*/  SHF.R.U32.HI R13, RZ, 0x17, R3 ;  /* 0x00000017ff0d7819 */ /* 0x000fe20000011603 */
[----:B------:R-:W-:Y:S01]  /*0fb0*/  BSSY.RECONVERGENT B2, `(.L_x_36) ;  /* 0x0000062000027945 */ /* 0x000fe20003800200 */
[----:B------:R-:W-:Y:S02]  /*0fc0*/  SHF.R.U32.HI R15, RZ, 0x17, R0 ;  /* 0x00000017ff0f7819 */ /* 0x000fe40000011600 */
[----:B------:R-:W-:Y:S02]  /*0fd0*/  LOP3.LUT R13, R13, 0xff, RZ, 0xc0, !PT ;  /* 0x000000ff0d0d7812 */ /* 0x000fe400078ec0ff */
[----:B------:R-:W-:-:S03]  /*0fe0*/  LOP3.LUT R18, R15, 0xff, RZ, 0xc0, !PT ;  /* 0x000000ff0f127812 */ /* 0x000fc600078ec0ff */
[----:B------:R-:W-:Y:S01]  /*0ff0*/  VIADD R19, R13, 0xffffffff ;  /* 0xffffffff0d137836 */ /* 0x000fe20000000000 */
[----:B------:R-:W-:-:S04]  /*1000*/  IADD3 R16, PT, PT, R18, -0x1, RZ ;  /* 0xffffffff12107810 */ /* 0x000fc80007ffe0ff */
[----:B------:R-:W-:-:S04]  /*1010*/  ISETP.GT.U32.AND P0, PT, R19, 0xfd, PT ;  /* 0x000000fd1300780c */ /* 0x000fc80003f04070 */
[----:B------:R-:W-:-:S13]  /*1020*/  ISETP.GT.U32.OR P0, PT, R16, 0xfd, P0 ;  /* 0x000000fd1000780c */ /* 0x000fda0000704470 */
[----:B------:R-:W-:Y:S01]  /*1030*/  @!P0 MOV R15, RZ ;  /* 0x000000ff000f8202 */ /* 0x000fe20000000f00 */
        /* <DEDUP_REMOVED lines=22> */
[----:B------:R-:W-:Y:S02]  /*11a0*/  @!P1 FFMA R3, R3, 1.84467440737095516160e+19, RZ ;  /* 0x5f80000003039823 */ /* 0x000fe400000000ff */
[----:B------:R-:W-:-:S07]  /*11b0*/  @!P1 IADD3 R15, PT, PT, R15, 0x40, RZ ;  /* 0x000000400f0f9810 */ /* 0x000fce0007ffe0ff */
.L_x_37:
[----:B------:R-:W-:Y:S01]  /*11c0*/  LEA R16, R13, 0xc0800000, 0x17 ;  /* 0xc08000000d107811 */ /* 0x000fe200078eb8ff */
[----:B------:R-:W-:Y:S01]  /*11d0*/  BSSY.RECONVERGENT B3, `(.L_x_42) ;  /* 0x0000036000037945 */ /* 0x000fe20003800200 */
[----:B------:R-:W-:Y:S02]  /*11e0*/  IADD3 R18, PT, PT, R18, -0x7f, RZ ;  /* 0xffffff8112127810 */ /* 0x000fe40007ffe0ff */
[----:B------:R-:W-:-:S03]  /*11f0*/  IADD3 R19, PT, PT, -R16, R3, RZ ;  /* 0x0000000310137210 */ /* 0x000fc60007ffe1ff */
[C---:B------:R-:W-:Y:S01]  /*1200*/  IMAD R0, R18.reuse, -0x800000, R0 ;  /* 0xff80000012007824 */ /* 0x040fe200078e0200 */
[----:B------:R-:W0:Y:S01]  /*1210*/  MUFU.RCP R3, R19 ;  /* 0x0000001300037308 */ /* 0x000e220000001000 */
[----:B------:R-:W-:Y:S01]  /*1220*/  FADD.FTZ R21, -R19, -RZ ;  /* 0x800000ff13157221 */ /* 0x000fe20000010100 */
[----:B------:R-:W-:-:S05]  /*1230*/  IADD3 R18, PT, PT, R18, 0x7f, -R13 ;  /* 0x0000007f12127810 */ /* 0x000fca0007ffe80d */
[----:B------:R-:W-:Y:S02]  /*1240*/  IMAD.IADD R18, R18, 0x1, R15 ;  /* 0x0000000112127824 */ /* 0x000fe400078e020f */
[----:B0-----:R-:W-:-:S04]  /*1250*/  FFMA R16, R3, R21, 1 ;  /* 0x3f80000003107423 */ /* 0x001fc80000000015 */
        /* <DEDUP_REMOVED lines=8> */
[----:B------:R-:W-:-:S04]  /*12e0*/  IADD3 R19, PT, PT, R13, R18, RZ ;  /* 0x000000120d137210 */ /* 0x000fc80007ffe0ff */
[----:B------:R-:W-:-:S04]  /*12f0*/  IADD3 R13, PT, PT, R19, -0x1, RZ ;  /* 0xffffffff130d7810 */ /* 0x000fc80007ffe0ff */
        /* <DEDUP_REMOVED lines=9> */
[-CC-:B------:R-:W-:Y:S01]  /*1390*/  FFMA.RZ R13, R3, R21.reuse, R16.reuse ;  /* 0x00000015030d7223 */ /* 0x180fe2000000c010 */
[C---:B------:R-:W-:Y:S02]  /*13a0*/  IADD3 R18, PT, PT, R19.reuse, 0x20, RZ ;  /* 0x0000002013127810 */ /* 0x040fe40007ffe0ff */
[----:B------:R-:W-:Y:S02]  /*13b0*/  ISETP.NE.AND P3, PT, R19, RZ, PT ;  /* 0x000000ff1300720c */ /* 0x000fe40003f65270 */
[----:B------:R-:W-:Y:S01]  /*13c0*/  LOP3.LUT R15, R13, 0x7fffff, RZ, 0xc0, !PT ;  /* 0x007fffff0d0f7812 */ /* 0x000fe200078ec0ff */
[CCC-:B------:R-:W-:Y:S01]  /*13d0*/  FFMA.RP R13, R3.reuse, R21.reuse, R16.reuse ;  /* 0x00000015030d7223 */ /* 0x1c0fe20000008010 */
[----:B------:R-:W-:Y:S01]  /*13e0*/  FFMA.RM R16, R3, R21, R16 ;  /* 0x0000001503107223 */ /* 0x000fe20000004010 */
[----:B------:R-:W-:Y:S01]  /*13f0*/  IMAD.MOV R3, RZ, RZ, -R19 ;  /* 0x000000ffff037224 */ /* 0x000fe200078e0a13 */
[----:B------:R-:W-:Y:S02]  /*1400*/  LOP3.LUT R15, R15, 0x800000, RZ, 0xfc, !PT ;  /* 0x008000000f0f7812 */ /* 0x000fe400078efcff */
[----:B------:R-:W-:-:S02]  /*1410*/  ISETP.NE.AND P1, PT, R19, RZ, PT ;  /* 0x000000ff1300720c */ /* 0x000fc40003f25270 */
[----:B------:R-:W-:Y:S02]  /*1420*/  SHF.L.U32 R18, R15, R18, RZ ;  /* 0x000000120f127219 */ /* 0x000fe400000006ff */
[----:B------:R-:W-:Y:S02]  /*1430*/  FSETP.NEU.FTZ.AND P0, PT, R13, R16, PT ;  /* 0x000000100d00720b */ /* 0x000fe40003f1d000 */
[----:B------:R-:W-:Y:S02]  /*1440*/  SEL R16, R3, RZ, P3 ;  /* 0x000000ff03107207 */ /* 0x000fe40001800000 */
[----:B------:R-:W-:Y:S02]  /*1450*/  ISETP.NE.AND P1, PT, R18, RZ, P1 ;  /* 0x000000ff1200720c */ /* 0x000fe40000f25270 */
[----:B------:R-:W-:Y:S02]  /*1460*/  SHF.R.U32.HI R16, RZ, R16, R15 ;  /* 0x00000010ff107219 */ /* 0x000fe4000001160f */
[----:B------:R-:W-:-:S02]  /*1470*/  PLOP3.LUT P0, PT, P0, P1, PT, 0xf8, 0x8f ;  /* 0x00000000008f781c */ /* 0x000fc40000703f70 */
[----:B------:R-:W-:Y:S02]  /*1480*/  SHF.R.U32.HI R18, RZ, 0x1, R16 ;  /* 0x00000001ff127819 */ /* 0x000fe40000011610 */
[----:B------:R-:W-:-:S04]  /*1490*/  SEL R3, RZ, 0x1, !P0 ;  /* 0x00000001ff037807 */ /* 0x000fc80004000000 */
[----:B------:R-:W-:-:S04]  /*14a0*/  LOP3.LUT R3, R3, 0x1, R18, 0xf8, !PT ;  /* 0x0000000103037812 */ /* 0x000fc800078ef812 */
[----:B------:R-:W-:-:S04]  /*14b0*/  LOP3.LUT R3, R3, R16, RZ, 0xc0, !PT ;  /* 0x0000001003037212 */ /* 0x000fc800078ec0ff */
[----:B------:R-:W-:-:S04]  /*14c0*/  IADD3 R3, PT, PT, R18, R3, RZ ;  /* 0x0000000312037210 */ /* 0x000fc80007ffe0ff */
[----:B------:R-:W-:Y:S01]  /*14d0*/  LOP3.LUT R0, R3, R0, RZ, 0xfc, !PT ;  /* 0x0000000003007212 */ /* 0x000fe200078efcff */
[----:B------:R-:W-:Y:S06]  /*14e0*/  BRA `(.L_x_45) ;  /* 0x0000000000107947 */ /* 0x000fec0003800000 */
.L_x_44:
[----:B------:R-:W-:-:S04]  /*14f0*/  LOP3.LUT R0, R0, 0x80000000, RZ, 0xc0, !PT ;  /* 0x8000000000007812 */ /* 0x000fc800078ec0ff */
[----:B------:R-:W-:Y:S01]  /*1500*/  LOP3.LUT R0, R0, 0x7f800000, RZ, 0xfc, !PT ;  /* 0x7f80000000007812 */ /* 0x000fe200078efcff */
[----:B------:R-:W-:Y:S06]  /*1510*/  BRA `(.L_x_45) ;  /* 0x0000000000047947 */ /* 0x000fec0003800000 */
.L_x_43:
[----:B------:R-:W-:-:S07]  /*1520*/  LEA R0, R18, R0, 0x17 ;  /* 0x0000000012007211 */ /* 0x000fce00078eb8ff */
.L_x_45:
[----:B------:R-:W-:Y:S05]  /*1530*/  BSYNC.RECONVERGENT B3 ;  /* 0x0000000000037941 */ /* 0x000fea0003800200 */
.L_x_42:
[----:B------:R-:W-:Y:S05]  /*1540*/  BRA `(.L_x_46) ;  /* 0x0000000000207947 */ /* 0x000fea0003800000 */
.L_x_41:
[----:B------:R-:W-:-:S04]  /*1550*/  LOP3.LUT R0, R3, 0x80000000, R0, 0x48, !PT ;  /* 0x8000000003007812 */ /* 0x000fc800078e4800 */
[----:B------:R-:W-:Y:S01]  /*1560*/  LOP3.LUT R0, R0, 0x7f800000, RZ, 0xfc, !PT ;  /* 0x7f80000000007812 */ /* 0x000fe200078efcff */
[----:B------:R-:W-:Y:S06]  /*1570*/  BRA `(.L_x_46) ;  /* 0x0000000000147947 */ /* 0x000fec0003800000 */
.L_x_40:
[----:B------:R-:W-:Y:S01]  /*1580*/  LOP3.LUT R0, R3, 0x80000000, R0, 0x48, !PT ;  /* 0x8000000003007812 */ /* 0x000fe200078e4800 */
[----:B------:R-:W-:Y:S06]  /*1590*/  BRA `(.L_x_46) ;  /* 0x00000000000c7947 */ /* 0x000fec0003800000 */
.L_x_39:
[----:B------:R-:W0:Y:S01]  /*15a0*/  MUFU.RSQ R0, -QNAN ;  /* 0xffc0000000007908 */ /* 0x000e220000001400 */
[----:B------:R-:W-:Y:S05]  /*15b0*/  BRA `(.L_x_46) ;  /* 0x0000000000047947 */ /* 0x000fea0003800000 */
.L_x_38:
[----:B------:R-:W-:-:S07]  /*15c0*/  FADD.FTZ R0, R0, R3 ;  /* 0x0000000300007221 */ /* 0x000fce0000010000 */
.L_x_46:
[----:B------:R-:W-:Y:S05]  /*15d0*/  BSYNC.RECONVERGENT B2 ;  /* 0x0000000000027941 */ /* 0x000fea0003800200 */
.L_x_36:
[----:B------:R-:W-:-:S04]  /*15e0*/  HFMA2 R15, -RZ, RZ, 0, 0 ;  /* 0x00000000ff0f7431 */ /* 0x000fc800000001ff */
[----:B0-----:R-:W-:Y:S05]  /*15f0*/  RET.REL.NODEC R14 `(_Z21online_softmax_kernelPKfPfi) ;  /* 0xffffffe80e807950 */ /* 0x001fea0003c3ffff */
.L_x_47:
        /* <DEDUP_REMOVED lines=16> */
.L_x_70:


//--------------------- .text._Z19safe_softmax_kernelPKfPfi --------------------------
	.section	.text._Z19safe_softmax_kernelPKfPfi,"ax",@progbits
	.align	128
        .global         _Z19safe_softmax_kernelPKfPfi
        .type           _Z19safe_softmax_kernelPKfPfi,@function
        .size           _Z19safe_softmax_kernelPKfPfi,(.L_x_71 - _Z19safe_softmax_kernelPKfPfi)
        .other          _Z19safe_softmax_kernelPKfPfi,@"STO_CUDA_ENTRY STV_DEFAULT"
_Z19safe_softmax_kernelPKfPfi:
.text._Z19safe_softmax_kernelPKfPfi:
[----:B------:R-:W-:Y:S01]  /*0000*/  LDC R1, c[0x0][0x37c] ;  /* 0x0000df00ff017b82 */ /* 0x000fe20000000800 */
[----:B------:R-:W0:Y:S07]  /*0010*/  S2R R11, SR_TID.X ;  /* 0x00000000000b7919 */ /* 0x000e2e0000002100 */
[----:B------:R-:W0:Y:S01]  /*0020*/  S2UR UR4, SR_CTAID.X ;  /* 0x00000000000479c3 */ /* 0x000e220000002500 */
[----:B------:R-:W1:Y:S01]  /*0030*/  LDCU UR5, c[0x0][0x390] ;  /* 0x00007200ff0577ac */ /* 0x000e620008000800 */
[----:B------:R-:W-:Y:S01]  /*0040*/  BSSY.RECONVERGENT B0, `(.L_x_48) ;  /* 0x000000a000007945 */ /* 0x000fe20003800200 */
[----:B------:R-:W-:Y:S01]  /*0050*/  IMAD.MOV.U32 R0, RZ, RZ, -0x800001 ;  /* 0xff7fffffff007424 */ /* 0x000fe200078e00ff */
[----:B------:R-:W2:Y:S04]  /*0060*/  LDCU.64 UR6, c[0x0][0x358] ;  /* 0x00006b00ff0677ac */ /* 0x000ea80008000a00 */
[----:B------:R-:W0:Y:S08]  /*0070*/  LDC R2, c[0x0][0x360] ;  /* 0x0000d800ff027b82 */ /* 0x000e300000000800 */
[----:B------:R-:W3:Y:S01]  /*0080*/  LDC.64 R6, c[0x0][0x380] ;  /* 0x0000e000ff067b82 */ /* 0x000ee20000000a00 */
[----:B0-----:R-:W-:-:S05]  /*0090*/  IMAD R2, R2, UR4, R11 ;  /* 0x0000000402027c24 */ /* 0x001fca000f8e020b */
[C---:B-1----:R-:W-:Y:S01]  /*00a0*/  ISETP.GE.AND P1, PT, R2.reuse, UR5, PT ;  /* 0x0000000502007c0c */ /* 0x042fe2000bf26270 */
[----:B---3--:R-:W-:-:S12]  /*00b0*/  IMAD.WIDE R6, R2, 0x4, R6 ;  /* 0x0000000402067825 */ /* 0x008fd800078e0206 */
[----:B--2---:R-:W-:Y:S05]  /*00c0*/  @P1 BRA `(.L_x_49) ;  /* 0x0000000000041947 */ /* 0x004fea0003800000 */
[----:B------:R0:W5:Y:S02]  /*00d0*/  LDG.E R0, desc[UR6][R6.64] ;  /* 0x0000000606007981 */ /* 0x000164000c1e1900 */
.L_x_49:
[----:B------:R-:W-:Y:S05]  /*00e0*/  BSYNC.RECONVERGENT B0 ;  /* 0x0000000000007941 */ /* 0x000fea0003800200 */
.L_x_48:
[----:B-----5:R-:W1:Y:S01]  /*00f0*/  SHFL.DOWN PT, R3, R0, 0x10, 0x1f ;  /* 0x0a001f0000037f89 */ /* 0x020e6200000e0000 */
[----:B------:R-:W-:Y:S01]  /*0100*/  BSSY.RECONVERGENT B0, `(.L_x_50) ;  /* 0x0000016000007945 */ /* 0x000fe20003800200 */
[----:B-1----:R-:W-:-:S05]  /*0110*/  FMNMX R3, R3, R0, !PT ;  /* 0x0000000003037209 */ /* 0x002fca0007800000 */
[----:B------:R-:W1:Y:S02]  /*0120*/  SHFL.DOWN PT, R4, R3, 0x8, 0x1f ;  /* 0x09001f0003047f89 */ /* 0x000e6400000e0000 */
[----:B-1----:R-:W-:-:S05]  /*0130*/  FMNMX R5, R3, R4, !PT ;  /* 0x0000000403057209 */ /* 0x002fca0007800000 */
[----:B------:R-:W1:Y:S02]  /*0140*/  SHFL.DOWN PT, R4, R5, 0x4, 0x1f ;  /* 0x08801f0005047f89 */ /* 0x000e6400000e0000 */
[----:B-1----:R-:W-:Y:S02]  /*0150*/  FMNMX R8, R5, R4, !PT ;  /* 0x0000000405087209 */ /* 0x002fe40007800000 */
[----:B------:R-:W-:-:S03]  /*0160*/  LOP3.LUT P0, R4, R11, 0x1f, RZ, 0xc0, !PT ;  /* 0x0000001f0b047812 */ /* 0x000fc6000780c0ff */
[----:B------:R-:W1:Y:S02]  /*0170*/  SHFL.DOWN PT, R9, R8, 0x2, 0x1f ;  /* 0x08401f0008097f89 */ /* 0x000e6400000e0000 */
[----:B-1----:R-:W-:-:S05]  /*0180*/  FMNMX R9, R8, R9, !PT ;  /* 0x0000000908097209 */ /* 0x002fca0007800000 */
[----:B------:R-:W1:Y:S02]  /*0190*/  SHFL.DOWN PT, R10, R9, 0x1, 0x1f ;  /* 0x08201f00090a7f89 */ /* 0x000e6400000e0000 */
[----:B-1----:R-:W-:Y:S01]  /*01a0*/  FMNMX R10, R9, R10, !PT ;  /* 0x0000000a090a7209 */ /* 0x002fe20007800000 */
[----:B------:R-:W-:Y:S06]  /*01b0*/  @P0 BRA `(.L_x_51) ;  /* 0x0000000000280947 */ /* 0x000fec0003800000 */
[----:B------:R-:W1:Y:S01]  /*01c0*/  S2R R0, SR_LANEID ;  /* 0x0000000000007919 */ /* 0x000e620000000000 */
[----:B------:R-:W2:Y:S01]  /*01d0*/  S2UR UR5, SR_CgaCtaId ;  /* 0x00000000000579c3 */ /* 0x000ea20000008800 */
[----:B------:R-:W-:Y:S01]  /*01e0*/  VOTEU.ANY UR4, UPT, PT ;  /* 0x0000000000047886 */ /* 0x000fe200038e0100 */
[----:B------:R-:W-:Y:S01]  /*01f0*/  CREDUX.MAX.S32 UR8, R10 ;  /* 0x000000000a0872cc */ /* 0x000fe20000000200 */
[----:B------:R-:W-:-:S06]  /*0200*/  UFLO.U32 UR4, UR4 ;  /* 0x00000004000472bd */ /* 0x000fcc00080e0000 */
[----:B-1----:R-:W-:Y:S01]  /*0210*/  ISETP.EQ.U32.AND P0, PT, R0, UR4, PT ;  /* 0x0000000400007c0c */ /* 0x002fe2000bf02070 */
[----:B------:R-:W-:-:S05]  /*0220*/  UMOV UR4, 0x400 ;  /* 0x0000040000047882 */ /* 0x000fca0000000000 */
[----:B------:R-:W-:Y:S01]  /*0230*/  IMAD.U32 R0, RZ, RZ, UR8 ;  /* 0x00000008ff007e24 */ /* 0x000fe2000f8e00ff */
[----:B--2---:R-:W-:-:S09]  /*0240*/  ULEA UR4, UR5, UR4, 0x18 ;  /* 0x0000000405047291 */ /* 0x004fd2000f8ec0ff */
[----:B------:R1:W-:Y:S03]  /*0250*/  @P0 ATOMS.MAX.S32 RZ, [UR4], R0 ;  /* 0x00000000ffff098c */ /* 0x0003e60009000204 */
.L_x_51:
[----:B------:R-:W-:Y:S05]  /*0260*/  BSYNC.RECONVERGENT B0 ;  /* 0x0000000000007941 */ /* 0x000fea0003800200 */
.L_x_50:
[----:B------:R-:W-:Y:S06]  /*0270*/  BAR.SYNC.DEFER_BLOCKING 0x0 ;  /* 0x0000000000007b1d */ /* 0x000fec0000010000 */
[----:B------:R-:W-:Y:S05]  /*0280*/  @P1 EXIT ;  /* 0x000000000000194d */ /* 0x000fea0003800000 */
[----:B0-----:R-:W2:Y:S01]  /*0290*/  LDG.E R6, desc[UR6][R6.64] ;  /* 0x0000000606067981 */ /* 0x001ea2000c1e1900 */
[----:B------:R-:W-:Y:S01]  /*02a0*/  MOV R11, 0x400 ;  /* 0x00000400000b7802 */ /* 0x000fe20000000f00 */
[----:B-1----:R-:W-:Y:S01]  /*02b0*/  IMAD.MOV.U32 R0, RZ, RZ, 0x3bbb989d ;  /* 0x3bbb989dff007424 */ /* 0x002fe200078e00ff */
[----:B------:R-:W-:Y:S01]  /*02c0*/  ISETP.NE.AND P0, PT, R4, RZ, PT ;  /* 0x000000ff0400720c */ /* 0x000fe20003f05270 */
[----:B------:R-:W0:Y:S01]  /*02d0*/  S2R R12, SR_CgaCtaId ;  /* 0x00000000000c7919 */ /* 0x000e220000008800 */
[----:B------:R-:W-:Y:S01]  /*02e0*/  IMAD.MOV.U32 R9, RZ, RZ, 0x437c0000 ;  /* 0x437c0000ff097424 */ /* 0x000fe200078e00ff */
[----:B------:R-:W-:Y:S01]  /*02f0*/  BSSY.RECONVERGENT B0, `(.L_x_52) ;  /* 0x000001d000007945 */ /* 0x000fe20003800200 */
[----:B0-----:R-:W-:-:S05]  /*0300*/  LEA R3, R12, R11, 0x18 ;  /* 0x0000000b0c037211 */ /* 0x001fca00078ec0ff */
[----:B------:R-:W2:Y:S02]  /*0310*/  LDS R5, [R3] ;  /* 0x0000000003057984 */ /* 0x000ea40000000800 */
[----:B--2---:R-:W-:-:S04]  /*0320*/  FADD R5, R6, -R5 ;  /* 0x8000000506057221 */ /* 0x004fc80000000000 */
[----:B------:R-:W-:-:S04]  /*0330*/  FFMA.SAT R0, R5, R0, 0.5 ;  /* 0x3f00000005007423 */ /* 0x000fc80000002000 */
[----:B------:R-:W-:-:S04]  /*0340*/  FFMA.RM R0, R0, R9, 12582913 ;  /* 0x4b40000100007423 */ /* 0x000fc80000004009 */
[C---:B------:R-:W-:Y:S01]  /*0350*/  FADD R8, R0.reuse, -12583039 ;  /* 0xcb40007f00087421 */ /* 0x040fe20000000000 */
[----:B------:R-:W-:-:S03]  /*0360*/  IMAD.SHL.U32 R0, R0, 0x800000, RZ ;  /* 0x0080000000007824 */ /* 0x000fc600078e00ff */
[----:B------:R-:W-:-:S04]  /*0370*/  FFMA R8, R5, 1.4426950216293334961, -R8 ;  /* 0x3fb8aa3b05087823 */ /* 0x000fc80000000808 */
[----:B------:R-:W-:-:S04]  /*0380*/  FFMA R8, R5, 1.925963033500011079e-08, R8 ;  /* 0x32a5706005087823 */ /* 0x000fc80000000008 */
[----:B------:R-:W0:Y:S02]  /*0390*/  MUFU.EX2 R5, R8 ;  /* 0x0000000800057308 */ /* 0x000e240000000800 */
[----:B0-----:R-:W-:-:S05]  /*03a0*/  FMUL R0, R0, R5 ;  /* 0x0000000500007220 */ /* 0x001fca0000400000 */
[----:B------:R-:W0:Y:S02]  /*03b0*/  SHFL.DOWN PT, R5, R0, 0x10, 0x1f ;  /* 0x0a001f0000057f89 */ /* 0x000e2400000e0000 */
[----:B0-----:R-:W-:-:S05]  /*03c0*/  FADD R5, R0, R5 ;  /* 0x0000000500057221 */ /* 0x001fca0000000000 */
[----:B------:R-:W0:Y:S02]  /*03d0*/  SHFL.DOWN PT, R6, R5, 0x8, 0x1f ;  /* 0x09001f0005067f89 */ /* 0x000e2400000e0000 */
[----:B0-----:R-:W-:-:S05]  /*03e0*/  FADD R6, R5, R6 ;  /* 0x0000000605067221 */ /* 0x001fca0000000000 */
[----:B------:R-:W0:Y:S02]  /*03f0*/  SHFL.DOWN PT, R7, R6, 0x4, 0x1f ;  /* 0x08801f0006077f89 */ /* 0x000e2400000e0000 */
[----:B0-----:R-:W-:-:S05]  /*0400*/  FADD R7, R6, R7 ;  /* 0x0000000706077221 */ /* 0x001fca0000000000 */
[----:B------:R-:W0:Y:S02]  /*0410*/  SHFL.DOWN PT, R10, R7, 0x2, 0x1f ;  /* 0x08401f00070a7f89 */ /* 0x000e2400000e0000 */
[----:B0-----:R-:W-:-:S05]  /*0420*/  FADD R10, R7, R10 ;  /* 0x0000000a070a7221 */ /* 0x001fca0000000000 */
[----:B------:R-:W0:Y:S02]  /*0430*/  SHFL.DOWN PT, R9, R10, 0x1, 0x1f ;  /* 0x08201f000a097f89 */ /* 0x000e2400000e0000 */
[----:B0-----:R-:W-:Y:S01]  /*0440*/  FADD R9, R10, R9 ;  /* 0x000000090a097221 */ /* 0x001fe20000000000 */
[----:B------:R-:W-:Y:S06]  /*0450*/  @P0 BRA `(.L_x_53) ;  /* 0x0000000000180947 */ /* 0x000fec0003800000 */
[----:B------:R-:W-:-:S05]  /*0460*/  VIADD R4, R11, 0x4 ;  /* 0x000000040b047836 */ /* 0x000fca0000000000 */
[----:B------:R-:W-:-:S07]  /*0470*/  LEA R4, R12, R4, 0x18 ;  /* 0x000000040c047211 */ /* 0x000fce00078ec0ff */
.L_x_54:
[----:B------:R-:W0:Y:S02]  /*0480*/  LDS R6, [R4] ;  /* 0x0000000004067984 */ /* 0x000e240000000800 */
[----:B0-----:R-:W-:-:S05]  /*0490*/  FADD R7, R9, R6 ;  /* 0x0000000609077221 */ /* 0x001fca0000000000 */
[----:B------:R-:W0:Y:S02]  /*04a0*/  ATOMS.CAST.SPIN P0, [R4], R6, R7 ;  /* 0x000000060400758d */ /* 0x000e240001800007 */
[----:B0-----:R-:W-:Y:S05]  /*04b0*/  @!P0 BRA `(.L_x_54) ;  /* 0xfffffffc00f08947 */ /* 0x001fea000383ffff */
.L_x_53:
[----:B------:R-:W-:Y:S05]  /*04c0*/  BSYNC.RECONVERGENT B0 ;  /* 0x0000000000007941 */ /* 0x000fea0003800200 */
.L_x_52:
[----:B------:R-:W-:Y:S06]  /*04d0*/  BAR.SYNC.DEFER_BLOCKING 0x0 ;  /* 0x0000000000007b1d */ /* 0x000fec0000010000 */
[----:B------:R-:W-:Y:S01]  /*04e0*/  BSSY.RECONVERGENT B0, `(.L_x_55) ;  /* 0x000000d000007945 */ /* 0x000fe20003800200 */
[----:B------:R-:W0:Y:S02]  /*04f0*/  LDS R3, [R3+0x4] ;  /* 0x0000040003037984 */ /* 0x000e240000000800 */
[----:B0-----:R-:W0:Y:S08]  /*0500*/  MUFU.RCP R4, R3 ;  /* 0x0000000300047308 */ /* 0x001e300000001000 */
[----:B------:R-:W1:Y:S01]  /*0510*/  FCHK P0, R0, R3 ;  /* 0x0000000300007302 */ /* 0x000e620000000000 */
[----:B0-----:R-:W-:-:S04]  /*0520*/  FFMA R5, -R3, R4, 1 ;  /* 0x3f80000003057423 */ /* 0x001fc80000000104 */
[----:B------:R-:W-:-:S04]  /*0530*/  FFMA R5, R4, R5, R4 ;  /* 0x0000000504057223 */ /* 0x000fc80000000004 */
[----:B------:R-:W-:-:S04]  /*0540*/  FFMA R4, R0, R5, RZ ;  /* 0x0000000500047223 */ /* 0x000fc800000000ff */
[----:B------:R-:W-:-:S04]  /*0550*/  FFMA R6, -R3, R4, R0 ;  /* 0x0000000403067223 */ /* 0x000fc80000000100 */
[----:B------:R-:W-:Y:S01]  /*0560*/  FFMA R7, R5, R6, R4 ;  /* 0x0000000605077223 */ /* 0x000fe20000000004 */
[----:B-1----:R-:W-:Y:S06]  /*0570*/  @!P0 BRA `(.L_x_56) ;  /* 0x00000000000c8947 */ /* 0x002fec0003800000 */
[----:B------:R-:W-:-:S07]  /*0580*/  MOV R4, 0x5a0 ;  /* 0x000005a000047802 */ /* 0x000fce0000000f00 */
[----:B------:R-:W-:Y:S05]  /*0590*/  CALL.REL.NOINC `($__internal_2_$__cuda_sm3x_div_rn_noftz_f32_slowpath) ;  /* 0x0000000000187944 */ /* 0x000fea0003c00000 */
[----:B------:R-:W-:-:S07]  /*05a0*/  IMAD.MOV.U32 R7, RZ, RZ, R0 ;  /* 0x000000ffff077224 */ /* 0x000fce00078e0000 */
.L_x_56:
[----:B------:R-:W-:Y:S05]  /*05b0*/  BSYNC.RECONVERGENT B0 ;  /* 0x0000000000007941 */ /* 0x000fea0003800200 */
.L_x_55:
[----:B------:R-:W0:Y:S02]  /*05c0*/  LDC.64 R4, c[0x0][0x388] ;  /* 0x0000e200ff047b82 */ /* 0x000e240000000a00 */
[----:B0-----:R-:W-:-:S05]  /*05d0*/  IMAD.WIDE R2, R2, 0x4, R4 ;  /* 0x0000000402027825 */ /* 0x001fca00078e0204 */
[----:B------:R-:W-:Y:S01]  /*05e0*/  STG.E desc[UR6][R2.64], R7 ;  /* 0x0000000702007986 */ /* 0x000fe2000c101906 */
[----:B------:R-:W-:Y:S05]  /*05f0*/  EXIT ;  /* 0x000000000000794d */ /* 0x000fea0003800000 */
        .weak           $__internal_2_$__cuda_sm3x_div_rn_noftz_f32_slowpath
        .type           $__internal_2_$__cuda_sm3x_div_rn_noftz_f32_slowpath,@function
        .size           $__internal_2_$__cuda_sm3x_div_rn_noftz_f32_slowpath,(.L_x_71 - $__internal_2_$__cuda_sm3x_div_rn_noftz_f32_slowpath)
$__internal_2_$__cuda_sm3x_div_rn_noftz_f32_slowpath:
[--C-:B------:R-:W-:Y:S01]  /*0600*/  SHF.R.U32.HI R6, RZ, 0x17, R3.reuse ;  /* 0x00000017ff067819 */ /* 0x100fe20000011603 */
[----:B------:R-:W-:Y:S01]  /*0610*/  BSSY.RECONVERGENT B1, `(.L_x_57) ;  /* 0x0000064000017945 */ /* 0x000fe20003800200 */
[--C-:B------:R-:W-:Y:S01]  /*0620*/  SHF.R.U32.HI R5, RZ, 0x17, R0.reuse ;  /* 0x00000017ff057819 */ /* 0x100fe20000011600 */
[----:B------:R-:W-:Y:S01]  /*0630*/  IMAD.MOV.U32 R7, RZ, RZ, R0 ;  /* 0x000000ffff077224 */ /* 0x000fe200078e0000 */
[----:B------:R-:W-:Y:S01]  /*0640*/  LOP3.LUT R6, R6, 0xff, RZ, 0xc0, !PT ;  /* 0x000000ff06067812 */ /* 0x000fe200078ec0ff */
[----:B------:R-:W-:Y:S01]  /*0650*/  IMAD.MOV.U32 R8, RZ, RZ, R3 ;  /* 0x000000ffff087224 */ /* 0x000fe200078e0003 */
[----:B------:R-:W-:-:S03]  /*0660*/  LOP3.LUT R5, R5, 0xff, RZ, 0xc0, !PT ;  /* 0x000000ff05057812 */ /* 0x000fc600078ec0ff */
[----:B------:R-:W-:Y:S02]  /*0670*/  VIADD R11, R6, 0xffffffff ;  /* 0xffffffff060b7836 */ /* 0x000fe40000000000 */
[----:B------:R-:W-:-:S03]  /*0680*/  VIADD R10, R5, 0xffffffff ;  /* 0xffffffff050a7836 */ /* 0x000fc60000000000 */
        /* <DEDUP_REMOVED lines=22> */
[----:B------:R-:W-:Y:S02]  /*07f0*/  @P0 IMAD.MOV.U32 R9, RZ, RZ, RZ ;  /* 0x000000ffff090224 */ /* 0x000fe400078e00ff */
[----:B------:R-:W-:Y:S01]  /*0800*/  @!P0 FFMA R7, R0, 1.84467440737095516160e+19, RZ ;  /* 0x5f80000000078823 */ /* 0x000fe200000000ff */
[----:B------:R-:W-:Y:S02]  /*0810*/  @!P0 IMAD.MOV.U32 R9, RZ, RZ, -0x40 ;  /* 0xffffffc0ff098424 */ /* 0x000fe400078e00ff */
[----:B------:R-:W-:Y:S02]  /*0820*/  @!P1 FFMA R8, R3, 1.84467440737095516160e+19, RZ ;  /* 0x5f80000003089823 */ /* 0x000fe400000000ff */
[----:B------:R-:W-:-:S07]  /*0830*/  @!P1 VIADD R9, R9, 0x40 ;  /* 0x0000004009099836 */ /* 0x000fce0000000000 */
.L_x_58:
[----:B------:R-:W-:Y:S01]  /*0840*/  LEA R3, R6, 0xc0800000, 0x17 ;  /* 0xc080000006037811 */ /* 0x000fe200078eb8ff */
[----:B------:R-:W-:Y:S01]  /*0850*/  VIADD R5, R5, 0xffffff81 ;  /* 0xffffff8105057836 */ /* 0x000fe20000000000 */
[----:B------:R-:W-:Y:S03]  /*0860*/  BSSY.RECONVERGENT B2, `(.L_x_63) ;  /* 0x0000035000027945 */ /* 0x000fe60003800200 */
[----:B------:R-:W-:Y:S01]  /*0870*/  IMAD.IADD R3, R8, 0x1, -R3 ;  /* 0x0000000108037824 */ /* 0x000fe200078e0a03 */
[C---:B------:R-:W-:Y:S01]  /*0880*/  IADD3 R6, PT, PT, R5.reuse, 0x7f, -R6 ;  /* 0x0000007f05067810 */ /* 0x040fe20007ffe806 */
[----:B------:R-:W-:Y:S02]  /*0890*/  IMAD R0, R5, -0x800000, R7 ;  /* 0xff80000005007824 */ /* 0x000fe400078e0207 */
[----:B------:R-:W0:Y:S01]  /*08a0*/  MUFU.RCP R8, R3 ;  /* 0x0000000300087308 */ /* 0x000e220000001000 */
[----:B------:R-:W-:Y:S01]  /*08b0*/  FADD.FTZ R11, -R3, -RZ ;  /* 0x800000ff030b7221 */ /* 0x000fe20000010100 */
[----:B------:R-:W-:-:S03]  /*08c0*/  IMAD.IADD R6, R6, 0x1, R9 ;  /* 0x0000000106067824 */ /* 0x000fc600078e0209 */
        /* <DEDUP_REMOVED lines=8> */
[----:B------:R-:W-:-:S05]  /*0950*/  LOP3.LUT R3, R3, 0xff, RZ, 0xc0, !PT ;  /* 0x000000ff03037812 */ /* 0x000fca00078ec0ff */
[----:B------:R-:W-:-:S04]  /*0960*/  IMAD.IADD R9, R3, 0x1, R6 ;  /* 0x0000000103097824 */ /* 0x000fc800078e0206 */
        /* <DEDUP_REMOVED lines=11> */
[CCC-:B------:R-:W-:Y:S01]  /*0a20*/  FFMA.RM R6, R10.reuse, R8.reuse, R7.reuse ;  /* 0x000000080a067223 */ /* 0x1c0fe20000004007 */
[C---:B------:R-:W-:Y:S02]  /*0a30*/  ISETP.NE.AND P2, PT, R9.reuse, RZ, PT ;  /* 0x000000ff0900720c */ /* 0x040fe40003f45270 */
[----:B------:R-:W-:Y:S02]  /*0a40*/  ISETP.NE.AND P1, PT, R9, RZ, PT ;  /* 0x000000ff0900720c */ /* 0x000fe40003f25270 */
[----:B------:R-:W-:Y:S01]  /*0a50*/  LOP3.LUT R5, R3, 0x7fffff, RZ, 0xc0, !PT ;  /* 0x007fffff03057812 */ /* 0x000fe200078ec0ff */
[----:B------:R-:W-:Y:S01]  /*0a60*/  FFMA.RP R3, R10, R8, R7 ;  /* 0x000000080a037223 */ /* 0x000fe20000008007 */
[----:B------:R-:W-:Y:S02]  /*0a70*/  VIADD R8, R9, 0x20 ;  /* 0x0000002009087836 */ /* 0x000fe40000000000 */
[----:B------:R-:W-:Y:S01]  /*0a80*/  LOP3.LUT R5, R5, 0x800000, RZ, 0xfc, !PT ;  /* 0x0080000005057812 */ /* 0x000fe200078efcff */
[----:B------:R-:W-:Y:S01]  /*0a90*/  IMAD.MOV R7, RZ, RZ, -R9 ;  /* 0x000000ffff077224 */ /* 0x000fe200078e0a09 */
[----:B------:R-:W-:-:S02]  /*0aa0*/  FSETP.NEU.FTZ.AND P0, PT, R3, R6, PT ;  /* 0x000000060300720b */ /* 0x000fc40003f1d000 */
[----:B------:R-:W-:Y:S02]  /*0ab0*/  SHF.L.U32 R8, R5, R8, RZ ;  /* 0x0000000805087219 */ /* 0x000fe400000006ff */
[----:B------:R-:W-:Y:S02]  /*0ac0*/  SEL R6, R7, RZ, P2 ;  /* 0x000000ff07067207 */ /* 0x000fe40001000000 */
[----:B------:R-:W-:Y:S02]  /*0ad0*/  ISETP.NE.AND P1, PT, R8, RZ, P1 ;  /* 0x000000ff0800720c */ /* 0x000fe40000f25270 */
[----:B------:R-:W-:Y:S02]  /*0ae0*/  SHF.R.U32.HI R6, RZ, R6, R5 ;  /* 0x00000006ff067219 */ /* 0x000fe40000011605 */
[----:B------:R-:W-:Y:S02]  /*0af0*/  PLOP3.LUT P0, PT, P0, P1, PT, 0xf8, 0x8f ;  /* 0x00000000008f781c */ /* 0x000fe40000703f70 */
[----:B------:R-:W-:-:S02]  /*0b00*/  SHF.R.U32.HI R8, RZ, 0x1, R6 ;  /* 0x00000001ff087819 */ /* 0x000fc40000011606 */
[----:B------:R-:W-:-:S04]  /*0b10*/  SEL R3, RZ, 0x1, !P0 ;  /* 0x00000001ff037807 */ /* 0x000fc80004000000 */
[----:B------:R-:W-:-:S04]  /*0b20*/  LOP3.LUT R3, R3, 0x1, R8, 0xf8, !PT ;  /* 0x0000000103037812 */ /* 0x000fc800078ef808 */
[----:B------:R-:W-:-:S05]  /*0b30*/  LOP3.LUT R3, R3, R6, RZ, 0xc0, !PT ;  /* 0x0000000603037212 */ /* 0x000fca00078ec0ff */
[----:B------:R-:W-:-:S05]  /*0b40*/  IMAD.IADD R3, R8, 0x1, R3 ;  /* 0x0000000108037824 */ /* 0x000fca00078e0203 */
[----:B------:R-:W-:Y:S01]  /*0b50*/  LOP3.LUT R0, R3, R0, RZ, 0xfc, !PT ;  /* 0x0000000003007212 */ /* 0x000fe200078efcff */
[----:B------:R-:W-:Y:S06]  /*0b60*/  BRA `(.L_x_66) ;  /* 0x0000000000107947 */ /* 0x000fec0003800000 */
.L_x_65:
[----:B------:R-:W-:-:S04]  /*0b70*/  LOP3.LUT R0, R0, 0x80000000, RZ, 0xc0, !PT ;  /* 0x8000000000007812 */ /* 0x000fc800078ec0ff */
[----:B------:R-:W-:Y:S01]  /*0b80*/  LOP3.LUT R0, R0, 0x7f800000, RZ, 0xfc, !PT ;  /* 0x7f80000000007812 */ /* 0x000fe200078efcff */
[----:B------:R-:W-:Y:S06]  /*0b90*/  BRA `(.L_x_66) ;  /* 0x0000000000047947 */ /* 0x000fec0003800000 */
.L_x_64:
[----:B------:R-:W-:-:S07]  /*0ba0*/  IMAD R0, R6, 0x800000, R0 ;  /* 0x0080000006007824 */ /* 0x000fce00078e0200 */
.L_x_66:
[----:B------:R-:W-:Y:S05]  /*0bb0*/  BSYNC.RECONVERGENT B2 ;  /* 0x0000000000027941 */ /* 0x000fea0003800200 */
.L_x_63:
[----:B------:R-:W-:Y:S05]  /*0bc0*/  BRA `(.L_x_67) ;  /* 0x0000000000207947 */ /* 0x000fea0003800000 */
.L_x_62:
[----:B------:R-:W-:-:S04]  /*0bd0*/  LOP3.LUT R0, R8, 0x80000000, R7, 0x48, !PT ;  /* 0x8000000008007812 */ /* 0x000fc800078e4807 */
[----:B------:R-:W-:Y:S01]  /*0be0*/  LOP3.LUT R0, R0, 0x7f800000, RZ, 0xfc, !PT ;  /* 0x7f80000000007812 */ /* 0x000fe200078efcff */
[----:B------:R-:W-:Y:S06]  /*0bf0*/  BRA `(.L_x_67) ;  /* 0x0000000000147947 */ /* 0x000fec0003800000 */
.L_x_61:
[----:B------:R-:W-:Y:S01]  /*0c00*/  LOP3.LUT R0, R8, 0x80000000, R7, 0x48, !PT ;  /* 0x8000000008007812 */ /* 0x000fe200078e4807 */
[----:B------:R-:W-:Y:S06]  /*0c10*/  BRA `(.L_x_67) ;  /* 0x00000000000c7947 */ /* 0x000fec0003800000 */
.L_x_60:
[----:B------:R-:W0:Y:S01]  /*0c20*/  MUFU.RSQ R0, -QNAN ;  /* 0xffc0000000007908 */ /* 0x000e220000001400 */
[----:B------:R-:W-:Y:S05]  /*0c30*/  BRA `(.L_x_67) ;  /* 0x0000000000047947 */ /* 0x000fea0003800000 */
.L_x_59:
[----:B------:R-:W-:-:S07]  /*0c40*/  FADD.FTZ R0, R0, R3 ;  /* 0x0000000300007221 */ /* 0x000fce0000010000 */
.L_x_67:
[----:B------:R-:W-:Y:S05]  /*0c50*/  BSYNC.RECONVERGENT B1 ;  /* 0x0000000000017941 */ /* 0x000fea0003800200 */
.L_x_57:
[----:B------:R-:W-:-:S04]  /*0c60*/  IMAD.MOV.U32 R5, RZ, RZ, 0x0 ;  /* 0x00000000ff057424 */ /* 0x000fc800078e00ff */
[----:B0-----:R-:W-:Y:S05]  /*0c70*/  RET.REL.NODEC R4 `(_Z19safe_softmax_kernelPKfPfi) ;  /* 0xfffffff004e07950 */ /* 0x001fea0003c3ffff */
.L_x_68:
        /* <DEDUP_REMOVED lines=16> */
.L_x_71:


//--------------------- .nv.shared._Z30flash_attention_softmax_kernelPKfPfi --------------------------
	.section	.nv.shared._Z30flash_attention_softmax_kernelPKfPfi,"aw",@nobits
	.sectionflags	@""
	.align	4
.nv.shared._Z30flash_attention_softmax_kernelPKfPfi:
	.zero		1032


//--------------------- .nv.shared.reserved.0     --------------------------
	.section	.nv.shared.reserved.0,"aw",@nobits
	.weak		__nv_reservedSMEM_offset_0_alias
	.size		__nv_reservedSMEM_offset_0_alias, 0, 64
	.other		__nv_reservedSMEM_offset_0_alias,@"STO_CUDA_RESERVED_SHARED STV_DEFAULT"
__nv_reservedSMEM_offset_0_alias:
	.zero		0
	.zero		64


//--------------------- .nv.shared._Z21online_softmax_kernelPKfPfi --------------------------
	.section	.nv.shared._Z21online_softmax_kernelPKfPfi,"aw",@nobits
	.sectionflags	@""
	.align	4
.nv.shared._Z21online_softmax_kernelPKfPfi:
	.zero		1032


//--------------------- .nv.shared._Z19safe_softmax_kernelPKfPfi --------------------------
	.section	.nv.shared._Z19safe_softmax_kernelPKfPfi,"aw",@nobits
	.sectionflags	@""
	.align	4
.nv.shared._Z19safe_softmax_kernelPKfPfi:
	.zero		1032


//--------------------- .nv.constant0._Z30flash_attention_softmax_kernelPKfPfi --------------------------
	.section	.nv.constant0._Z30flash_attention_softmax_kernelPKfPfi,"a",@progbits
	.sectionflags	@""
	.align	4
.nv.constant0._Z30flash_attention_softmax_kernelPKfPfi:
	.zero		916


//--------------------- .nv.constant0._Z21online_softmax_kernelPKfPfi --------------------------
	.section	.nv.constant0._Z21online_softmax_kernelPKfPfi,"a",@progbits
	.sectionflags	@""
	.align	4
.nv.constant0._Z21online_softmax_kernelPKfPfi:
	.zero		916


//--------------------- .nv.constant0._Z19safe_softmax_kernelPKfPfi --------------------------
	.section	.nv.constant0._Z19safe_softmax_kernelPKfPfi,"a",@progbits
	.sectionflags	@""
	.align	4
.nv.constant0._Z19safe_softmax_kernelPKfPfi:
	.zero		916


//--------------------- SYMBOLS --------------------------

	.type		.nv.reservedSmem.offset0,@object
	.size		.nv.reservedSmem.offset0,0x4
	.type		.nv.reservedSmem.cap,@object
	.size		.nv.reservedSmem.cap,0x4
